def gluon_wgmma(
    a_ptr,
    b_ptr,
    c_ptr,
    M,
    N,
    K,
    stride_am,
    stride_bk,
    stride_cm,
    BLOCK_M: gl.constexpr,
    BLOCK_N: gl.constexpr,
    BLOCK_K: gl.constexpr,
    DTYPE: gl.constexpr,
    A_LAYOUT: gl.constexpr,
    B_LAYOUT: gl.constexpr,
    C_LAYOUT: gl.constexpr,
    B_SHAPE: gl.constexpr,
    TRANS_B: gl.constexpr,
    NUM_BUFFERS: gl.constexpr,
    NUM_WARPS: gl.constexpr,
):
    a_desc = tma.make_tensor_descriptor(
        a_ptr, [M, K], [stride_am, 1], [BLOCK_M, BLOCK_K], A_LAYOUT
    )
    b_desc = tma.make_tensor_descriptor(
        b_ptr,
        [N, K] if TRANS_B else [K, N],
        [stride_bk, 1],
        B_SHAPE,
        B_LAYOUT,
    )
    c_desc = tma.make_tensor_descriptor(
        c_ptr, [M, N], [stride_cm, 1], [BLOCK_M, BLOCK_N], C_LAYOUT
    )

    a_bufs = gl.allocate_shared_memory(
        DTYPE, [NUM_BUFFERS, BLOCK_M, BLOCK_K], A_LAYOUT
    )
    b_bufs = gl.allocate_shared_memory(DTYPE, [NUM_BUFFERS] + B_SHAPE, B_LAYOUT)

    pid_m = gl.program_id(0)
    pid_n = gl.program_id(1)
    off_m = pid_m * BLOCK_M
    off_n = pid_n * BLOCK_N

    mma_layout: gl.constexpr = pick_wgmma_layout(DTYPE, BLOCK_M, BLOCK_N, NUM_WARPS)
    acc = warpgroup_mma_init(
        gl.zeros((BLOCK_M, BLOCK_N), dtype=gl.float32, layout=mma_layout)
    )

    bars = gl.allocate_shared_memory(
        gl.int64, [NUM_BUFFERS, 1], mbarrier.MBarrierLayout()
    )
    for i in gl.static_range(NUM_BUFFERS):
        mbarrier.init(bars.index(i), count=1)
    idx = 0
    phase = 0

    for k in range(0, K, BLOCK_K):
        a = a_bufs.index(idx)
        b = b_bufs.index(idx)
        bar = bars.index(idx)
        mbarrier.expect(bar, a_desc.block_type.nbytes + b_desc.block_type.nbytes)
        tma.async_copy_global_to_shared(a_desc, [off_m, k], bar, a)
        tma.async_copy_global_to_shared(
            b_desc, [off_n, k] if TRANS_B else [k, off_n], bar, b
        )
        mbarrier.wait(bar, phase=phase)

        if TRANS_B:
            b = b.permute((1, 0))
        acc = warpgroup_mma_wait(num_outstanding=0, deps=(acc,))
        acc = warpgroup_mma(a, b, acc, is_async=True)

        idx += 1
        if idx == NUM_BUFFERS:
            idx = 0
            phase ^= 1

    acc = warpgroup_mma_wait(num_outstanding=0, deps=(acc,))
    for i in gl.static_range(NUM_BUFFERS):
        mbarrier.invalidate(bars.index(i))

    c_smem = gl.allocate_shared_memory(DTYPE, [BLOCK_M, BLOCK_N], C_LAYOUT)
    c_smem.store(acc.to(DTYPE))
    fence_async_shared()
    tma.async_copy_shared_to_global(c_desc, [off_m, off_n], c_smem)
    tma.store_wait(pendings=0)

# config = {"BLOCK_K": 32, "BLOCK_M": 256, "BLOCK_N": 128, "arch": "sm_90", "dtype": "bf16", "num_buffers": 2, "num_warps": 8, "trans_b": 1}
# arch = sm_90


// ===== COMPILED SASS (sm_90a) =====

	.target	sm_90a

	.elftype	@"ET_EXEC"


//--------------------- .note.nv.tkinfo           --------------------------
	.section	.note.nv.tkinfo,"",@"SHT_NOTE"
	.sectionflags	@"SHF_NOTE_NV_TKINFO"
	.tkinfo
        /*0018*/ 	.word	0x00000002
        /*0030*/ 	.string	""
        /*0030*/ 	.string	"ptxas"
        /*0030*/ 	.string	"Cuda compilation tools, release 13.0, V13.0.88"
        /*0030*/ 	.string	"Build cuda_13.0.r13.0/compiler.36424714_0"
        /*0030*/ 	.string	"-v  -suppress-debug-info  -lineinfo  -arch sm_90a "



//--------------------- .note.nv.cuinfo           --------------------------
	.section	.note.nv.cuinfo,"",@"SHT_NOTE"
	.sectionflags	@"SHF_NOTE_NV_CUINFO"
        /*0018*/ 	.short	0x0002
        /*001a*/ 	.short	0x005a
        /*001c*/ 	.short	0x0082
	.zero		2


//--------------------- .nv.info                  --------------------------
	.section	.nv.info,"",@"SHT_CUDA_INFO"
	.align	4


	//----- nvinfo : EIATTR_REGCOUNT
	.align		4
        /*0000*/ 	.byte	0x04, 0x2f
        /*0002*/ 	.short	(.L_1 - .L_0)
	.align		4
.L_0:
        /*0004*/ 	.word	index@(gluon_wgmma)
        /*0008*/ 	.word	0x0000009a


	//----- nvinfo : EIATTR_FRAME_SIZE
	.align		4
.L_1:
        /*000c*/ 	.byte	0x04, 0x11
        /*000e*/ 	.short	(.L_3 - .L_2)
	.align		4
.L_2:
        /*0010*/ 	.word	index@(gluon_wgmma)
        /*0014*/ 	.word	0x00000000


	//----- nvinfo : EIATTR_MIN_STACK_SIZE
	.align		4
.L_3:
        /*0018*/ 	.byte	0x04, 0x12
        /*001a*/ 	.short	(.L_5 - .L_4)
	.align		4
.L_4:
        /*001c*/ 	.word	index@(gluon_wgmma)
        /*0020*/ 	.word	0x00000000
.L_5:


//--------------------- .nv.compat                --------------------------
	.section	.nv.compat,"",@"SHT_CUDA_COMPAT_INFO"
	.align	4
        /*0000*/ 	.byte	0x02, 0x09, 0x01, 0x00, 0x02, 0x02, 0x04, 0x00, 0x02, 0x05, 0x05, 0x00, 0x03, 0x07, 0x01, 0x01
        /*0010*/ 	.byte	0x02, 0x03, 0x03, 0x00, 0x02, 0x06, 0x01, 0x00, 0x04, 0x0b, 0x08, 0x00, 0x00, 0x00, 0x00, 0x00
        /*0020*/ 	.byte	0x00, 0x00, 0x00, 0x00


//--------------------- .nv.info.gluon_wgmma      --------------------------
	.section	.nv.info.gluon_wgmma,"",@"SHT_CUDA_INFO"
	.sectionflags	@""
	.align	4


	//----- nvinfo : EIATTR_CUDA_API_VERSION
	.align		4
        /*0000*/ 	.byte	0x04, 0x37
        /*0002*/ 	.short	(.L_7 - .L_6)
.L_6:
        /*0004*/ 	.word	0x00000082


	//----- nvinfo : EIATTR_KPARAM_INFO
	.align		4
.L_7:
        /*0008*/ 	.byte	0x04, 0x17
        /*000a*/ 	.short	(.L_9 - .L_8)
.L_8:
        /*000c*/ 	.word	0x00000000
        /*0010*/ 	.short	0x000a
        /*0012*/ 	.short	0x0048
        /*0014*/ 	.byte	0x00, 0xf4, 0x21, 0x00


	//----- nvinfo : EIATTR_KPARAM_INFO
	.align		4
.L_9:
        /*0018*/ 	.byte	0x04, 0x17
        /*001a*/ 	.short	(.L_11 - .L_10)
.L_10:
        /*001c*/ 	.word	0x00000000
        /*0020*/ 	.short	0x0009
        /*0022*/ 	.short	0x0040
        /*0024*/ 	.byte	0x00, 0xf4, 0x21, 0x00


	//----- nvinfo : EIATTR_KPARAM_INFO
	.align		4
.L_11:
        /*0028*/ 	.byte	0x04, 0x17
        /*002a*/ 	.short	(.L_13 - .L_12)
.L_12:
        /*002c*/ 	.word	0x00000000
        /*0030*/ 	.short	0x0008
        /*0032*/ 	.short	0x0038
        /*0034*/ 	.byte	0x00, 0xf0, 0x21, 0x00


	//----- nvinfo : EIATTR_KPARAM_INFO
	.align		4
.L_13:
        /*0038*/ 	.byte	0x04, 0x17
        /*003a*/ 	.short	(.L_15 - .L_14)
.L_14:
        /*003c*/ 	.word	0x00000000
        /*0040*/ 	.short	0x0007
        /*0042*/ 	.short	0x0030
        /*0044*/ 	.byte	0x00, 0xf0, 0x21, 0x00


	//----- nvinfo : EIATTR_KPARAM_INFO
	.align		4
.L_15:
        /*0048*/ 	.byte	0x04, 0x17
        /*004a*/ 	.short	(.L_17 - .L_16)
.L_16:
        /*004c*/ 	.word	0x00000000
        /*0050*/ 	.short	0x0006
        /*0052*/ 	.short	0x0028
        /*0054*/ 	.byte	0x00, 0xf0, 0x21, 0x00


	//----- nvinfo : EIATTR_KPARAM_INFO
	.align		4
.L_17:
        /*0058*/ 	.byte	0x04, 0x17
        /*005a*/ 	.short	(.L_19 - .L_18)
.L_18:
        /*005c*/ 	.word	0x00000000
        /*0060*/ 	.short	0x0005
        /*0062*/ 	.short	0x0020
        /*0064*/ 	.byte	0x00, 0xf0, 0x11, 0x00


	//----- nvinfo : EIATTR_KPARAM_INFO
	.align		4
.L_19:
        /*0068*/ 	.byte	0x04, 0x17
        /*006a*/ 	.short	(.L_21 - .L_20)
.L_20:
        /*006c*/ 	.word	0x00000000
        /*0070*/ 	.short	0x0004
        /*0072*/ 	.short	0x001c
        /*0074*/ 	.byte	0x00, 0xf0, 0x11, 0x00


	//----- nvinfo : EIATTR_KPARAM_INFO
	.align		4
.L_21:
        /*0078*/ 	.byte	0x04, 0x17
        /*007a*/ 	.short	(.L_23 - .L_22)
.L_22:
        /*007c*/ 	.word	0x00000000
        /*0080*/ 	.short	0x0003
        /*0082*/ 	.short	0x0018
        /*0084*/ 	.byte	0x00, 0xf0, 0x11, 0x00


	//----- nvinfo : EIATTR_KPARAM_INFO
	.align		4
.L_23:
        /*0088*/ 	.byte	0x04, 0x17
        /*008a*/ 	.short	(.L_25 - .L_24)
.L_24:
        /*008c*/ 	.word	0x00000000
        /*0090*/ 	.short	0x0002
        /*0092*/ 	.short	0x0010
        /*0094*/ 	.byte	0x00, 0xf4, 0x21, 0x00


	//----- nvinfo : EIATTR_KPARAM_INFO
	.align		4
.L_25:
        /*0098*/ 	.byte	0x04, 0x17
        /*009a*/ 	.short	(.L_27 - .L_26)
.L_26:
        /*009c*/ 	.word	0x00000000
        /*00a0*/ 	.short	0x0001
        /*00a2*/ 	.short	0x0008
        /*00a4*/ 	.byte	0x00, 0xf4, 0x21, 0x00


	//----- nvinfo : EIATTR_KPARAM_INFO
	.align		4
.L_27:
        /*00a8*/ 	.byte	0x04, 0x17
        /*00aa*/ 	.short	(.L_29 - .L_28)
.L_28:
        /*00ac*/ 	.word	0x00000000
        /*00b0*/ 	.short	0x0000
        /*00b2*/ 	.short	0x0000
        /*00b4*/ 	.byte	0x00, 0xf4, 0x21, 0x00


	//----- nvinfo : EIATTR_SPARSE_MMA_MASK
	.align		4
.L_29:
        /*00b8*/ 	.byte	0x03, 0x50
        /*00ba*/ 	.short	0x0000


	//----- nvinfo : EIATTR_MAXREG_COUNT
	.align		4
        /*00bc*/ 	.byte	0x03, 0x1b
        /*00be*/ 	.short	0x00ff


	//----- nvinfo : EIATTR_NUM_BARRIERS
	.align		4
        /*00c0*/ 	.byte	0x02, 0x4c
        /*00c2*/ 	.byte	0x01
	.zero		1


	//----- nvinfo : EIATTR_MERCURY_ISA_VERSION
	.align		4
        /*00c4*/ 	.byte	0x03, 0x5f
        /*00c6*/ 	.short	0x0101


	//----- nvinfo : EIATTR_INT_WARP_WIDE_INSTR_OFFSETS
	.align		4
        /*00c8*/ 	.byte	0x04, 0x31
        /*00ca*/ 	.short	(.L_31 - .L_30)


	//   ....[0]....
.L_30:
        /*00cc*/ 	.word	0x00001330


	//   ....[1]....
        /*00d0*/ 	.word	0x00001350


	//   ....[2]....
        /*00d4*/ 	.word	0x00001400


	//   ....[3]....
        /*00d8*/ 	.word	0x00001d10


	//   ....[4]....
        /*00dc*/ 	.word	0x00001d20


	//   ....[5]....
        /*00e0*/ 	.word	0x00001da0


	//   ....[6]....
        /*00e4*/ 	.word	0x00001db0


	//   ....[7]....
        /*00e8*/ 	.word	0x00002700


	//   ....[8]....
        /*00ec*/ 	.word	0x00002710


	//----- nvinfo : EIATTR_COOP_GROUP_MASK_REGIDS
	.align		4
.L_31:
        /*00f0*/ 	.byte	0x04, 0x29
        /*00f2*/ 	.short	(.L_33 - .L_32)


	//   ....[0]....
.L_32:
        /*00f4*/ 	.word	0xffffffff


	//   ....[1]....
        /*00f8*/ 	.word	0xffffffff


	//   ....[2]....
        /*00fc*/ 	.word	0xffffffff


	//----- nvinfo : EIATTR_COOP_GROUP_INSTR_OFFSETS
	.align		4
.L_33:
        /*0100*/ 	.byte	0x04, 0x28
        /*0102*/ 	.short	(.L_35 - .L_34)


	//   ....[0]....
.L_34:
        /*0104*/ 	.word	0x00000150


	//   ....[1]....
        /*0108*/ 	.word	0x00000700


	//   ....[2]....
        /*010c*/ 	.word	0x00000d00


	//----- nvinfo : EIATTR_MBARRIER_INSTR_OFFSETS
	.align		4
.L_35:
        /*0110*/ 	.byte	0x04, 0x39
        /*0112*/ 	.short	(.L_37 - .L_36)


	//   ....[0]....
.L_36:
        /*0114*/ 	.word	0x000014a0
        /*0118*/ 	.word	0x000000ff
        /*011c*/ 	.word	0x0000c000
        /*0120*/ 	.short	0x0100
        /*0122*/ 	.byte	0x18
	.zero		1


	//   ....[1]....
        /*0124*/ 	.word	0x00001630
        /*0128*/ 	.word	0x000000ff
        /*012c*/ 	.word	0x0000c008
        /*0130*/ 	.short	0x0100
        /*0132*/ 	.byte	0x18
	.zero		1


	//   ....[2]....
        /*0134*/ 	.word	0x00001e90
        /*0138*/ 	.word	0x000000ff
        /*013c*/ 	.word	0x0000c000
        /*0140*/ 	.short	0x010a
        /*0142*/ 	.byte	0x16
	.zero		1


	//   ....[3]....
        /*0144*/ 	.word	0x00002190
        /*0148*/ 	.word	0x000000ff
        /*014c*/ 	.word	0x0000c000
        /*0150*/ 	.short	0x0108
        /*0152*/ 	.byte	0x18
	.zero		1


	//   ....[4]....
        /*0154*/ 	.word	0x00002290
        /*0158*/ 	.word	0x000000ff
        /*015c*/ 	.word	0x0000c008
        /*0160*/ 	.short	0x0108
        /*0162*/ 	.byte	0x18
	.zero		1


	//   ....[5]....
        /*0164*/ 	.word	0x000027a0
        /*0168*/ 	.word	0x000000ff
        /*016c*/ 	.word	0x0000c000
        /*0170*/ 	.short	0x010a
        /*0172*/ 	.byte	0x16
	.zero		1


	//----- nvinfo : EIATTR_NUM_MBARRIERS
	.align		4
.L_37:
        /*0174*/ 	.byte	0x03, 0x38
        /*0176*/ 	.short	0x0002


	//----- nvinfo : EIATTR_EXIT_INSTR_OFFSETS
	.align		4
        /*0178*/ 	.byte	0x04, 0x1c
        /*017a*/ 	.short	(.L_39 - .L_38)


	//   ....[0]....
.L_38:
        /*017c*/ 	.word	0x00002790


	//----- nvinfo : EIATTR_REQNTID
	.align		4
.L_39:
        /*0180*/ 	.byte	0x04, 0x10
        /*0182*/ 	.short	(.L_41 - .L_40)
.L_40:
        /*0184*/ 	.word	0x00000100
        /*0188*/ 	.word	0x00000001
        /*018c*/ 	.word	0x00000001


	//----- nvinfo : EIATTR_CRS_STACK_SIZE
	.align		4
.L_41:
        /*0190*/ 	.byte	0x04, 0x1e
        /*0192*/ 	.short	(.L_43 - .L_42)
.L_42:
        /*0194*/ 	.word	0x00000000


	//----- nvinfo : EIATTR_CBANK_PARAM_SIZE
	.align		4
.L_43:
        /*0198*/ 	.byte	0x03, 0x19
        /*019a*/ 	.short	0x0050


	//----- nvinfo : EIATTR_PARAM_CBANK
	.align		4
        /*019c*/ 	.byte	0x04, 0x0a
        /*019e*/ 	.short	(.L_45 - .L_44)
	.align		4
.L_44:
        /*01a0*/ 	.word	index@(.nv.constant0.gluon_wgmma)
        /*01a4*/ 	.short	0x0210
        /*01a6*/ 	.short	0x0050


	//----- nvinfo : EIATTR_SW_WAR
	.align		4
.L_45:
        /*01a8*/ 	.byte	0x04, 0x36
        /*01aa*/ 	.short	(.L_47 - .L_46)
.L_46:
        /*01ac*/ 	.word	0x00000008
.L_47:


//--------------------- .nv.callgraph             --------------------------
	.section	.nv.callgraph,"",@"SHT_CUDA_CALLGRAPH"
	.align	4
	.sectionentsize	8
	.align		4
        /*0000*/ 	.word	0x00000000
	.align		4
        /*0004*/ 	.word	0xffffffff
	.align		4
        /*0008*/ 	.word	0x00000000
	.align		4
        /*000c*/ 	.word	0xfffffffe
	.align		4
        /*0010*/ 	.word	0x00000000
	.align		4
        /*0014*/ 	.word	0xfffffffd
	.align		4
        /*0018*/ 	.word	0x00000000
	.align		4
        /*001c*/ 	.word	0xfffffffc


//--------------------- .text.gluon_wgmma         --------------------------
	.section	.text.gluon_wgmma,"ax",@progbits
	.align	128
        .global         gluon_wgmma
        .type           gluon_wgmma,@function
        .size           gluon_wgmma,(.L_x_52 - gluon_wgmma)
        .other          gluon_wgmma,@"STO_CUDA_ENTRY STV_DEFAULT"
gluon_wgmma:
.text.gluon_wgmma:
[----:B------:R-:W-:Y:S01]  /*0000*/  LDC R1, c[0x0][0x28] ;  /* 0x00000a00ff017b82 */ /* 0x000fe20000000800 */
[----:B------:R-:W1:Y:S07]  /*0010*/  S2R R0, SR_TID.X ;  /* 0x0000000000007919 */ /* 0x000e6e0000002100 */
[----:B------:R-:W2:Y:S01]  /*0020*/  S2UR UR4, SR_CgaCtaId ;  /* 0x00000000000479c3 */ /* 0x000ea20000008800 */
[----:B------:R-:W-:Y:S01]  /*0030*/  UMOV UR24, 0x400 ;  /* 0x0000040000187882 */ /* 0x000fe20000000000 */
[----:B------:R-:W-:Y:S01]  /*0040*/  ULDC UR6, c[0x0][0xc] ;  /* 0x0000030000067ab9 */ /* 0x000fe20000000800 */
[----:B------:R-:W-:Y:S01]  /*0050*/  ULDC.64 UR30, c[0x0][0x250] ;  /* 0x00009400001e7ab9 */ /* 0x000fe20000000a00 */
[----:B------:R-:W-:Y:S04]  /*0060*/  BSSY B0, `(.L_x_0) ;  /* 0x000001f000007945 */ /* 0x000fe80003800000 */
[----:B------:R-:W3:Y:S08]  /*0070*/  LDC R4, c[0x0][0x228] ;  /* 0x00008a00ff047b82 */ /* 0x000ef00000000800 */
[----:B------:R-:W4:Y:S08]  /*0080*/  LDC R13, c[0x0][0x230] ;  /* 0x00008c00ff0d7b82 */ /* 0x000f300000000800 */
[----:B------:R-:W-:Y:S01]  /*0090*/  S2UR UR32, SR_CTAID.Y ;  /* 0x00000000002079c3 */ /* 0x000fe20000002600 */
[----:B--2---:R-:W-:-:S03]  /*00a0*/  ULEA UR24, UR4, UR24, 0x18 ;  /* 0x0000001804187291 */ /* 0x004fc6000f8ec03f */
[----:B------:R-:W-:Y:S01]  /*00b0*/  ULDC UR4, c[0x0][0x10] ;  /* 0x0000040000047ab9 */ /* 0x000fe20000000800 */
[----:B-1----:R-:W-:-:S03]  /*00c0*/  LOP3.LUT R6, R0, 0xff, RZ, 0xc0, !PT ;  /* 0x000000ff00067812 */ /* 0x002fc600078ec0ff */
[----:B------:R-:W1:Y:S01]  /*00d0*/  S2UR UR5, SR_CTAID.Z ;  /* 0x00000000000579c3 */ /* 0x000e620000002700 */
[----:B---3--:R-:W-:Y:S01]  /*00e0*/  VIADD R4, R4, 0xffffffff ;  /* 0xffffffff04047836 */ /* 0x008fe20000000000 */
[C---:B------:R-:W-:Y:S02]  /*00f0*/  ISETP.GE.U32.AND P0, PT, R6.reuse, 0x20, PT ;  /* 0x000000200600780c */ /* 0x040fe40003f06070 */
[C---:B------:R-:W-:Y:S02]  /*0100*/  ISETP.NE.U32.AND P2, PT, R6.reuse, RZ, PT ;  /* 0x000000ff0600720c */ /* 0x040fe40003f45070 */
[----:B------:R-:W-:Y:S02]  /*0110*/  LEA R12, R6, UR24, 0x2 ;  /* 0x00000018060c7c11 */ /* 0x000fe4000f8e10ff */
[----:B------:R-:W2:Y:S01]  /*0120*/  S2UR UR33, SR_CTAID.X ;  /* 0x00000000002179c3 */ /* 0x000ea20000002500 */
[----:B----4-:R-:W-:-:S06]  /*0130*/  VIADD R9, R13, 0xffffffff ;  /* 0xffffffff0d097836 */ /* 0x010fcc0000000000 */
[----:B------:R3:W-:Y:S01]  /*0140*/  @!P0 STS [R12], RZ ;  /* 0x000000ff0c008388 */ /* 0x0007e20000000800 */
[----:B------:R-:W-:-:S03]  /*0150*/  NOP ;  /* 0x0000000000007918 */ /* 0x000fc60000000000 */
[----:B------:R3:W-:Y:S01]  /*0160*/  @!P2 STS [UR24+0x24], R4 ;  /* 0x00002404ff00a988 */ /* 0x0007e20008000818 */
[----:B-1----:R-:W-:-:S03]  /*0170*/  UIMAD UR4, UR5, UR4, UR32 ;  /* 0x00000004050472a4 */ /* 0x002fc6000f8e0220 */
[----:B------:R3:W-:Y:S01]  /*0180*/  @!P2 STS [UR24+0x20], R9 ;  /* 0x00002009ff00a988 */ /* 0x0007e20008000818 */
[----:B--2---:R-:W-:-:S04]  /*0190*/  UIMAD UR4, UR4, UR6, UR33 ;  /* 0x00000006040472a4 */ /* 0x004fc8000f8e0221 */
[----:B------:R-:W-:-:S03]  /*01a0*/  UIMAD UR5, UR4, 0x180, URZ ;  /* 0x00000180040578a4 */ /* 0x000fc6000f8e023f */
[----:B------:R-:W-:Y:S01]  /*01b0*/  UMOV UR4, URZ ;  /* 0x0000003f00047c82 */ /* 0x000fe20008000000 */
[----:B------:R-:W-:-:S04]  /*01c0*/  UIADD3 UR26, UP0, UR5, UR30, URZ ;  /* 0x0000001e051a7290 */ /* 0x000fc8000ff1e03f */
[----:B------:R-:W-:Y:S01]  /*01d0*/  ULEA.HI.X.SX32 UR27, UR5, UR31, 0x1, UP0 ;  /* 0x0000001f051b7291 */ /* 0x000fe200080f0e3f */
[----:B---3--:R-:W-:Y:S11]  /*01e0*/  @P2 BRA `(.L_x_1) ;  /* 0x0000000000182947 */ /* 0x008ff60003800000 */
[----:B------:R-:W1:Y:S01]  /*01f0*/  LDS R2, [UR24+0x8] ;  /* 0x00000818ff027984 */ /* 0x000e620008000800 */
[----:B------:R-:W2:Y:S01]  /*0200*/  LDC.64 R10, c[0x0][0x210] ;  /* 0x00008400ff0a7b82 */ /* 0x000ea20000000a00 */
[----:B------:R-:W-:Y:S02]  /*0210*/  IMAD.MOV.U32 R3, RZ, RZ, 0x70 ;  /* 0x00000070ff037424 */ /* 0x000fe400078e00ff */
[----:B--2---:R2:W-:Y:S03]  /*0220*/  STS.64 [UR24], R10 ;  /* 0x0000000aff007988 */ /* 0x0045e60008000a18 */
[----:B-1----:R-:W-:-:S05]  /*0230*/  LOP3.LUT R2, R2, 0x10, R3, 0xd8, !PT ;  /* 0x0000001002027812 */ /* 0x002fca00078ed803 */
[----:B------:R2:W-:Y:S02]  /*0240*/  STS [UR24+0x8], R2 ;  /* 0x00000802ff007988 */ /* 0x0005e40008000818 */
.L_x_1:
[----:B------:R-:W-:Y:S05]  /*0250*/  BSYNC B0 ;  /* 0x0000000000007941 */ /* 0x000fea0003800000 */
.L_x_0:
[----:B------:R-:W-:Y:S04]  /*0260*/  BSSY B0, `(.L_x_2) ;  /* 0x000000a000007945 */ /* 0x000fe80003800000 */
[----:B------:R-:W-:Y:S05]  /*0270*/  @P2 BRA `(.L_x_3) ;  /* 0x0000000000202947 */ /* 0x000fea0003800000 */
[----:B--2---:R-:W1:Y:S01]  /*0280*/  LDS R2, [UR24+0x34] ;  /* 0x00003418ff027984 */ /* 0x004e620008000800 */
[----:B------:R-:W-:Y:S02]  /*0290*/  IMAD.MOV.U32 R3, RZ, RZ, 0x1f000000 ;  /* 0x1f000000ff037424 */ /* 0x000fe400078e00ff */
[----:B------:R-:W-:Y:S01]  /*02a0*/  @!P2 IMAD.MOV.U32 R5, RZ, RZ, 0xff ;  /* 0x000000ffff05a424 */ /* 0x000fe200078e00ff */
[----:B------:R-:W2:Y:S02]  /*02b0*/  @!P2 LDS R8, [UR24+0x38] ;  /* 0x00003818ff08a984 */ /* 0x000ea40008000800 */
[----:B-1----:R-:W-:Y:S02]  /*02c0*/  LOP3.LUT R2, R2, 0xff000000, R3, 0xb8, !PT ;  /* 0xff00000002027812 */ /* 0x002fe400078eb803 */
[----:B--2---:R-:W-:-:S03]  /*02d0*/  @!P2 LOP3.LUT R3, R8, 0xff, R5, 0xb8, !PT ;  /* 0x000000ff0803a812 */ /* 0x004fc600078eb805 */
[----:B------:R1:W-:Y:S04]  /*02e0*/  STS [UR24+0x34], R2 ;  /* 0x00003402ff007988 */ /* 0x0003e80008000818 */
[----:B------:R1:W-:Y:S02]  /*02f0*/  @!P2 STS [UR24+0x38], R3 ;  /* 0x00003803ff00a988 */ /* 0x0003e40008000818 */
.L_x_3:
[----:B------:R-:W-:Y:S05]  /*0300*/  BSYNC B0 ;  /* 0x0000000000007941 */ /* 0x000fea0003800000 */
.L_x_2:
[----:B------:R-:W-:Y:S04]  /*0310*/  BSSY B0, `(.L_x_4) ;  /* 0x000000e000007945 */ /* 0x000fe80003800000 */
[----:B------:R-:W-:Y:S05]  /*0320*/  @P2 BRA `(.L_x_5) ;  /* 0x0000000000302947 */ /* 0x000fea0003800000 */
[----:B-1----:R-:W1:Y:S01]  /*0330*/  LDS R3, [UR24+0x34] ;  /* 0x00003418ff037984 */ /* 0x002e620008000800 */
[----:B--2---:R-:W2:Y:S03]  /*0340*/  LDC.64 R10, c[0x0][0x238] ;  /* 0x00008e00ff0a7b82 */ /* 0x004ea60000000a00 */
[----:B------:R-:W3:Y:S01]  /*0350*/  LDS R2, [UR24+0x1c] ;  /* 0x00001c18ff027984 */ /* 0x000ee20008000800 */
[C---:B--2---:R-:W-:Y:S01]  /*0360*/  SHF.L.U64.HI R8, R10.reuse, 0x1, R11 ;  /* 0x000000010a087819 */ /* 0x044fe2000001020b */
[----:B------:R-:W-:-:S03]  /*0370*/  IMAD.SHL.U32 R5, R10, 0x2, RZ ;  /* 0x000000020a057824 */ /* 0x000fc600078e00ff */
[--C-:B------:R-:W-:Y:S02]  /*0380*/  SHF.R.U32.HI R7, RZ, 0x4, R8.reuse ;  /* 0x00000004ff077819 */ /* 0x100fe40000011608 */
[----:B------:R-:W-:-:S05]  /*0390*/  SHF.R.U64 R5, R5, 0x4, R8 ;  /* 0x0000000405057819 */ /* 0x000fca0000001208 */
[----:B------:R4:W-:Y:S01]  /*03a0*/  STS [UR24+0xc], R5 ;  /* 0x00000c05ff007988 */ /* 0x0009e20008000818 */
[----:B-1----:R-:W-:Y:S02]  /*03b0*/  LOP3.LUT R3, R3, 0x7, RZ, 0xb8, !PT ;  /* 0x0000000703037812 */ /* 0x002fe400078eb8ff */
[----:B---3--:R-:W-:-:S03]  /*03c0*/  LOP3.LUT R2, R2, 0xf, R7, 0xb8, !PT ;  /* 0x0000000f02027812 */ /* 0x008fc600078eb807 */
[----:B------:R4:W-:Y:S04]  /*03d0*/  STS [UR24+0x34], R3 ;  /* 0x00003403ff007988 */ /* 0x0009e80008000818 */
[----:B------:R4:W-:Y:S02]  /*03e0*/  STS [UR24+0x1c], R2 ;  /* 0x00001c02ff007988 */ /* 0x0009e40008000818 */
.L_x_5:
[----:B------:R-:W-:Y:S05]  /*03f0*/  BSYNC B0 ;  /* 0x0000000000007941 */ /* 0x000fea0003800000 */
.L_x_4:
[----:B------:R-:W-:Y:S04]  /*0400*/  BSSY B1, `(.L_x_6) ;  /* 0x000001a000017945 */ /* 0x000fe80003800000 */
[----:B------:R-:W-:Y:S04]  /*0410*/  BSSY B0, `(.L_x_7) ;  /* 0x0000015000007945 */ /* 0x000fe80003800000 */
[----:B------:R-:W-:Y:S05]  /*0420*/  @P2 BRA `(.L_x_8) ;  /* 0x0000000000202947 */ /* 0x000fea0003800000 */
[----:B-12-4-:R-:W1:Y:S02]  /*0430*/  LDS R2, [UR24+0x34] ;  /* 0x00003418ff027984 */ /* 0x016e640008000800 */
[----:B-1----:R-:W-:-:S05]  /*0440*/  LOP3.LUT R2, R2, 0x38, RZ, 0xb8, !PT ;  /* 0x0000003802027812 */ /* 0x002fca00078eb8ff */
[----:B------:R1:W-:Y:S01]  /*0450*/  STS [UR24+0x34], R2 ;  /* 0x00003402ff007988 */ /* 0x0003e20008000818 */
[----:B------:R-:W-:Y:S05]  /*0460*/  @P2 BRA `(.L_x_9) ;  /* 0x0000000000202947 */ /* 0x000fea0003800000 */
[----:B-1----:R-:W1:Y:S01]  /*0470*/  LDS R2, [UR24+0x8] ;  /* 0x00000818ff027984 */ /* 0x002e620008000800 */
[----:B------:R-:W-:-:S05]  /*0480*/  IMAD.MOV.U32 R3, RZ, RZ, 0x780 ;  /* 0x00000780ff037424 */ /* 0x000fca00078e00ff */
[----:B-1----:R-:W-:-:S05]  /*0490*/  LOP3.LUT R2, R2, 0x500, R3, 0xd8, !PT ;  /* 0x0000050002027812 */ /* 0x002fca00078ed803 */
[----:B------:R3:W-:Y:S02]  /*04a0*/  STS [UR24+0x8], R2 ;  /* 0x00000802ff007988 */ /* 0x0007e40008000818 */
.L_x_8:
[----:B------:R-:W-:Y:S05]  /*04b0*/  @P2 BRA `(.L_x_10) ;  /* 0x0000000000282947 */ /* 0x000fea0003800000 */
[----:B-1234-:R-:W1:Y:S02]  /*04c0*/  LDS R2, [UR24+0x8] ;  /* 0x00000818ff027984 */ /* 0x01ee640008000800 */
[----:B-1----:R-:W-:-:S05]  /*04d0*/  LOP3.LUT R2, R2, 0x1800, RZ, 0xb8, !PT ;  /* 0x0000180002027812 */ /* 0x002fca00078eb8ff */
[----:B------:R2:W-:Y:S02]  /*04e0*/  STS [UR24+0x8], R2 ;  /* 0x00000802ff007988 */ /* 0x0005e40008000818 */
.L_x_9:
[----:B------:R-:W-:Y:S05]  /*04f0*/  @P2 BREAK B0 ;  /* 0x0000000000002942 */ /* 0x000fea0003800000 */
[----:B------:R-:W-:Y:S05]  /*0500*/  @P2 BRA `(.L_x_11) ;  /* 0x0000000000242947 */ /* 0x000fea0003800000 */
[----:B------:R-:W3:Y:S01]  /*0510*/  LDS R3, [UR24+0x8] ;  /* 0x00000818ff037984 */ /* 0x000ee20008000800 */
[----:B-12---:R-:W-:-:S05]  /*0520*/  IMAD.MOV.U32 R2, RZ, RZ, 0x6000 ;  /* 0x00006000ff027424 */ /* 0x006fca00078e00ff */
[----:B---3--:R-:W-:-:S04]  /*0530*/  LOP3.LUT R2, R3, 0x4000, R2, 0xd8, !PT ;  /* 0x0000400003027812 */ /* 0x008fc800078ed802 */
[----:B------:R-:W-:-:S05]  /*0540*/  LOP3.LUT R2, R2, 0x400000, RZ, 0xb8, !PT ;  /* 0x0040000002027812 */ /* 0x000fca00078eb8ff */
[----:B------:R5:W-:Y:S02]  /*0550*/  STS [UR24+0x8], R2 ;  /* 0x00000802ff007988 */ /* 0x000be40008000818 */
.L_x_10:
[----:B------:R-:W-:Y:S05]  /*0560*/  BSYNC B0 ;  /* 0x0000000000007941 */ /* 0x000fea0003800000 */
.L_x_7:
[----:B-12345:R-:W1:Y:S02]  /*0570*/  @!P2 LDS R2, [UR24+0x8] ;  /* 0x00000818ff02a984 */ /* 0x03ee640008000800 */
[----:B-1----:R-:W-:-:S05]  /*0580*/  @!P2 LOP3.LUT R2, R2, 0x8000, RZ, 0xb8, !PT ;  /* 0x000080000202a812 */ /* 0x002fca00078eb8ff */
[----:B------:R3:W-:Y:S02]  /*0590*/  @!P2 STS [UR24+0x8], R2 ;  /* 0x00000802ff00a988 */ /* 0x0007e40008000818 */
.L_x_11:
[----:B------:R-:W-:Y:S05]  /*05a0*/  BSYNC B1 ;  /* 0x0000000000017941 */ /* 0x000fea0003800000 */
.L_x_6:
[----:B------:R-:W-:Y:S05]  /*05b0*/  WARPSYNC.ALL ;  /* 0x0000000000007948 */ /* 0x000fea0003800000 */
[----:B------:R-:W-:Y:S05]  /*05c0*/  @P0 BRA `(.L_x_12) ;  /* 0x0000000000280947 */ /* 0x000fea0003800000 */
[----:B-123--:R-:W1:Y:S01]  /*05d0*/  S2R R2, SR_LANEID ;  /* 0x0000000000027919 */ /* 0x00ee620000000000 */
[----:B------:R-:W-:Y:S05]  /*05e0*/  WARPSYNC.ALL ;  /* 0x0000000000007948 */ /* 0x000fea0003800000 */
[----:B-1----:R-:W-:-:S05]  /*05f0*/  IMAD.SHL.U32 R5, R2, 0x4, RZ ;  /* 0x0000000402057824 */ /* 0x002fca00078e00ff */
[----:B------:R-:W1:Y:S01]  /*0600*/  LDS R7, [R5+UR24] ;  /* 0x0000001805077984 */ /* 0x000e620008000800 */
[----:B------:R-:W-:-:S05]  /*0610*/  IADD3 R2, P1, R5, UR26, RZ ;  /* 0x0000001a05027c10 */ /* 0x000fca000ff3e0ff */
[----:B------:R-:W-:-:S05]  /*0620*/  IMAD.X R3, RZ, RZ, UR27, P1 ;  /* 0x0000001bff037e24 */ /* 0x000fca00088e06ff */
[----:B-1----:R4:W5:Y:S01]  /*0630*/  ATOMG.E.EXCH.STRONG.GPU PT, RZ, [R2], R7 ;  /* 0x0000000702ff73a8 */ /* 0x00296200041ee100 */
[----:B------:R-:W-:-:S04]  /*0640*/  DEPBAR {5,4,3,2,1,0} ;  /* 0x0000003f0000791a */ /* 0x000fc80000000000 */
[----:B------:R4:W-:Y:S01]  /*0650*/  UTMACCTL.IV [UR26] ;  /* 0x000000001a0079b9 */ /* 0x0009e20008000000 */
[----:B------:R-:W-:Y:S01]  /*0660*/  NOP ;  /* 0x0000000000007918 */ /* 0x000fe20000000000 */
.L_x_12:
[----:B------:R-:W-:Y:S05]  /*0670*/  @P0 BRA `(.L_x_13) ;  /* 0x00000000000c0947 */ /* 0x000fea0003800000 */
[----:B------:R0:W-:Y:S01]  /*0680*/  UTMACMDFLUSH ;  /* 0x00000000000079b7 */ /* 0x0001e20000000000 */
[----:B------:R-:W-:Y:S05]  /*0690*/  @P0 BRA `(.L_x_13) ;  /* 0x0000000000040947 */ /* 0x000fea0003800000 */
[----:B------:R-:W-:-:S04]  /*06a0*/  DEPBAR.LE SB0, 0x0 ;  /* 0x000080000000791a */ /* 0x000fc80000000000 */
.L_x_13:
[----:B------:R-:W-:Y:S05]  /*06b0*/  WARPSYNC.ALL ;  /* 0x0000000000007948 */ /* 0x000fea0003800000 */
[----:B-----5:R-:W-:Y:S06]  /*06c0*/  BAR.SYNC.DEFER_BLOCKING 0x0 ;  /* 0x0000000000007b1d */ /* 0x020fec0000010000 */
[----:B------:R-:W-:Y:S02]  /*06d0*/  BSSY B1, `(.L_x_14) ;  /* 0x000000b000017945 */ /* 0x000fe40003800000 */
[----:B------:R-:W-:Y:S06]  /*06e0*/  BAR.SYNC.DEFER_BLOCKING 0x0 ;  /* 0x0000000000007b1d */ /* 0x000fec0000010000 */
[----:B------:R5:W-:Y:S01]  /*06f0*/  @!P0 STS [R12], RZ ;  /* 0x000000ff0c008388 */ /* 0x000be20000000800 */
[----:B------:R-:W-:Y:S01]  /*0700*/  NOP ;  /* 0x0000000000007918 */ /* 0x000fe20000000000 */
[----:B------:R-:W-:Y:S05]  /*0710*/  @P2 BRA `(.L_x_15) ;  /* 0x0000000000182947 */ /* 0x000fea0003800000 */
[----:B-1234-:R-:W1:Y:S01]  /*0720*/  LDS R2, [UR24+0x8] ;  /* 0x00000818ff027984 */ /* 0x01ee620008000800 */
[----:B------:R-:W2:Y:S01]  /*0730*/  LDC.64 R10, c[0x0][0x218] ;  /* 0x00008600ff0a7b82 */ /* 0x000ea20000000a00 */
[----:B------:R-:W-:Y:S02]  /*0740*/  IMAD.MOV.U32 R3, RZ, RZ, 0x70 ;  /* 0x00000070ff037424 */ /* 0x000fe400078e00ff */
[----:B--2---:R2:W-:Y:S03]  /*0750*/  STS.64 [UR24], R10 ;  /* 0x0000000aff007988 */ /* 0x0045e60008000a18 */
[----:B-1----:R-:W-:-:S05]  /*0760*/  LOP3.LUT R2, R2, 0x10, R3, 0xd8, !PT ;  /* 0x0000001002027812 */ /* 0x002fca00078ed803 */
[----:B------:R2:W-:Y:S02]  /*0770*/  STS [UR24+0x8], R2 ;  /* 0x00000802ff007988 */ /* 0x0005e40008000818 */
.L_x_15:
[----:B----4-:R-:W-:Y:S05]  /*0780*/  BSYNC B1 ;  /* 0x0000000000017941 */ /* 0x010fea0003800000 */
.L_x_14:
[----:B------:R-:W-:Y:S04]  /*0790*/  BSSY B2, `(.L_x_16) ;  /* 0x000000f000027945 */ /* 0x000fe80003800000 */
[----:B------:R-:W-:Y:S04]  /*07a0*/  BSSY B1, `(.L_x_17) ;  /* 0x000000c000017945 */ /* 0x000fe80003800000 */
[----:B------:R-:W-:Y:S05]  /*07b0*/  @P2 BRA `(.L_x_18) ;  /* 0x0000000000282947 */ /* 0x000fea0003800000 */
[----:B-123--:R-:W1:Y:S01]  /*07c0*/  LDS R2, [UR24+0x34] ;  /* 0x00003418ff027984 */ /* 0x00ee620008000800 */
[----:B------:R-:W-:Y:S01]  /*07d0*/  IMAD.MOV.U32 R3, RZ, RZ, 0x1f000000 ;  /* 0x1f000000ff037424 */ /* 0x000fe200078e00ff */
[----:B------:R-:W-:Y:S05]  /*07e0*/  @P2 BREAK B1 ;  /* 0x0000000000012942 */ /* 0x000fea0003800000 */
[----:B-1----:R-:W-:-:S05]  /*07f0*/  LOP3.LUT R2, R2, 0xff000000, R3, 0xb8, !PT ;  /* 0xff00000002027812 */ /* 0x002fca00078eb803 */
[----:B------:R1:W-:Y:S01]  /*0800*/  STS [UR24+0x34], R2 ;  /* 0x00003402ff007988 */ /* 0x0003e20008000818 */
[----:B------:R-:W-:Y:S05]  /*0810*/  @P2 BRA `(.L_x_19) ;  /* 0x0000000000182947 */ /* 0x000fea0003800000 */
[----:B------:R-:W2:Y:S01]  /*0820*/  LDS R3, [UR24+0x38] ;  /* 0x00003818ff037984 */ /* 0x000ea20008000800 */
[----:B-1----:R-:W-:-:S05]  /*0830*/  IMAD.MOV.U32 R2, RZ, RZ, 0x7f ;  /* 0x0000007fff027424 */ /* 0x002fca00078e00ff */
[----:B--2---:R-:W-:-:S05]  /*0840*/  LOP3.LUT R2, R3, 0xff, R2, 0xb8, !PT ;  /* 0x000000ff03027812 */ /* 0x004fca00078eb802 */
[----:B------:R4:W-:Y:S02]  /*0850*/  STS [UR24+0x38], R2 ;  /* 0x00003802ff007988 */ /* 0x0009e40008000818 */
.L_x_18:
[----:B------:R-:W-:Y:S05]  /*0860*/  BSYNC B1 ;  /* 0x0000000000017941 */ /* 0x000fea0003800000 */
.L_x_17:
[----:B------:R1:W-:Y:S02]  /*0870*/  @!P2 STS [UR24+0x20], R9 ;  /* 0x00002009ff00a988 */ /* 0x0003e40008000818 */
.L_x_19:
[----:B------:R-:W-:Y:S05]  /*0880*/  BSYNC B2 ;  /* 0x0000000000027941 */ /* 0x000fea0003800000 */
.L_x_16:
[----:B------:R-:W-:Y:S05]  /*0890*/  WARPSYNC.ALL ;  /* 0x0000000000007948 */ /* 0x000fea0003800000 */
[----:B------:R-:W2:Y:S01]  /*08a0*/  LDC R5, c[0x0][0x22c] ;  /* 0x00008b00ff057b82 */ /* 0x000ea20000000800 */
[----:B------:R-:W-:Y:S01]  /*08b0*/  BSSY B2, `(.L_x_20) ;  /* 0x0000010000027945 */ /* 0x000fe20003800000 */
[----:B--2---:R-:W-:-:S05]  /*08c0*/  VIADD R5, R5, 0xffffffff ;  /* 0xffffffff05057836 */ /* 0x004fca0000000000 */
[----:B------:R2:W-:Y:S01]  /*08d0*/  @!P2 STS [UR24+0x24], R5 ;  /* 0x00002405ff00a988 */ /* 0x0005e20008000818 */
[----:B------:R-:W-:Y:S05]  /*08e0*/  @P2 BRA `(.L_x_21) ;  /* 0x0000000000302947 */ /* 0x000fea0003800000 */
[----:B------:R-:W2:Y:S01]  /*08f0*/  LDS R3, [UR24+0x34] ;  /* 0x00003418ff037984 */ /* 0x000ea20008000800 */
[----:B------:R-:W2:Y:S03]  /*0900*/  LDC.64 R10, c[0x0][0x240] ;  /* 0x00009000ff0a7b82 */ /* 0x000ea60000000a00 */
[----:B-1-34-:R-:W1:Y:S01]  /*0910*/  LDS R2, [UR24+0x1c] ;  /* 0x00001c18ff027984 */ /* 0x01ae620008000800 */
[C---:B--2---:R-:W-:Y:S01]  /*0920*/  SHF.L.U64.HI R8, R10.reuse, 0x1, R11 ;  /* 0x000000010a087819 */ /* 0x044fe2000001020b */
[----:B------:R-:W-:-:S03]  /*0930*/  IMAD.SHL.U32 R7, R10, 0x2, RZ ;  /* 0x000000020a077824 */ /* 0x000fc600078e00ff */
[--C-:B------:R-:W-:Y:S02]  /*0940*/  SHF.R.U32.HI R9, RZ, 0x4, R8.reuse ;  /* 0x00000004ff097819 */ /* 0x100fe40000011608 */
[----:B------:R-:W-:-:S05]  /*0950*/  SHF.R.U64 R7, R7, 0x4, R8 ;  /* 0x0000000407077819 */ /* 0x000fca0000001208 */
[----:B------:R2:W-:Y:S01]  /*0960*/  STS [UR24+0xc], R7 ;  /* 0x00000c07ff007988 */ /* 0x0005e20008000818 */
[----:B------:R-:W-:Y:S02]  /*0970*/  LOP3.LUT R3, R3, 0x7, RZ, 0xb8, !PT ;  /* 0x0000000703037812 */ /* 0x000fe400078eb8ff */
[----:B-1----:R-:W-:-:S03]  /*0980*/  LOP3.LUT R2, R2, 0xf, R9, 0xb8, !PT ;  /* 0x0000000f02027812 */ /* 0x002fc600078eb809 */
[----:B------:R2:W-:Y:S04]  /*0990*/  STS [UR24+0x34], R3 ;  /* 0x00003403ff007988 */ /* 0x0005e80008000818 */
[----:B------:R2:W-:Y:S02]  /*09a0*/  STS [UR24+0x1c], R2 ;  /* 0x00001c02ff007988 */ /* 0x0005e40008000818 */
.L_x_21:
[----:B------:R-:W-:Y:S05]  /*09b0*/  BSYNC B2 ;  /* 0x0000000000027941 */ /* 0x000fea0003800000 */
.L_x_20:
[----:B------:R-:W-:Y:S04]  /*09c0*/  BSSY B3, `(.L_x_22) ;  /* 0x000001a000037945 */ /* 0x000fe80003800000 */
[----:B------:R-:W-:Y:S04]  /*09d0*/  BSSY B2, `(.L_x_23) ;  /* 0x0000015000027945 */ /* 0x000fe80003800000 */
[----:B------:R-:W-:Y:S05]  /*09e0*/  @P2 BRA `(.L_x_24) ;  /* 0x0000000000202947 */ /* 0x000fea0003800000 */
[----:B-1234-:R-:W1:Y:S02]  /*09f0*/  LDS R2, [UR24+0x34] ;  /* 0x00003418ff027984 */ /* 0x01ee640008000800 */
[----:B-1----:R-:W-:-:S05]  /*0a00*/  LOP3.LUT R2, R2, 0x38, RZ, 0xb8, !PT ;  /* 0x0000003802027812 */ /* 0x002fca00078eb8ff */
[----:B------:R1:W-:Y:S01]  /*0a10*/  STS [UR24+0x34], R2 ;  /* 0x00003402ff007988 */ /* 0x0003e20008000818 */
[----:B------:R-:W-:Y:S05]  /*0a20*/  @P2 BRA `(.L_x_25) ;  /* 0x0000000000202947 */ /* 0x000fea0003800000 */
[----:B-1----:R-:W1:Y:S01]  /*0a30*/  LDS R2, [UR24+0x8] ;  /* 0x00000818ff027984 */ /* 0x002e620008000800 */
[----:B------:R-:W-:-:S05]  /*0a40*/  IMAD.MOV.U32 R3, RZ, RZ, 0x780 ;  /* 0x00000780ff037424 */ /* 0x000fca00078e00ff */
[----:B-1----:R-:W-:-:S05]  /*0a50*/  LOP3.LUT R2, R2, 0x500, R3, 0xd8, !PT ;  /* 0x0000050002027812 */ /* 0x002fca00078ed803 */
[----:B------:R1:W-:Y:S02]  /*0a60*/  STS [UR24+0x8], R2 ;  /* 0x00000802ff007988 */ /* 0x0003e40008000818 */
.L_x_24:
[----:B------:R-:W-:Y:S05]  /*0a70*/  @P2 BRA `(.L_x_26) ;  /* 0x0000000000282947 */ /* 0x000fea0003800000 */
[----:B-1234-:R-:W1:Y:S02]  /*0a80*/  LDS R2, [UR24+0x8] ;  /* 0x00000818ff027984 */ /* 0x01ee640008000800 */
[----:B-1----:R-:W-:-:S05]  /*0a90*/  LOP3.LUT R2, R2, 0x1800, RZ, 0xb8, !PT ;  /* 0x0000180002027812 */ /* 0x002fca00078eb8ff */
[----:B------:R2:W-:Y:S02]  /*0aa0*/  STS [UR24+0x8], R2 ;  /* 0x00000802ff007988 */ /* 0x0005e40008000818 */
.L_x_25:
[----:B------:R-:W-:Y:S05]  /*0ab0*/  @P2 BREAK B2 ;  /* 0x0000000000022942 */ /* 0x000fea0003800000 */
[----:B------:R-:W-:Y:S05]  /*0ac0*/  @P2 BRA `(.L_x_27) ;  /* 0x0000000000242947 */ /* 0x000fea0003800000 */
[----:B-12---:R-:W1:Y:S01]  /*0ad0*/  LDS R2, [UR24+0x8] ;  /* 0x00000818ff027984 */ /* 0x006e620008000800 */
[----:B------:R-:W-:-:S05]  /*0ae0*/  IMAD.MOV.U32 R3, RZ, RZ, 0x6000 ;  /* 0x00006000ff037424 */ /* 0x000fca00078e00ff */
[----:B-1----:R-:W-:-:S04]  /*0af0*/  LOP3.LUT R2, R2, 0x4000, R3, 0xd8, !PT ;  /* 0x0000400002027812 */ /* 0x002fc800078ed803 */
[----:B------:R-:W-:-:S05]  /*0b00*/  LOP3.LUT R2, R2, 0x400000, RZ, 0xb8, !PT ;  /* 0x0040000002027812 */ /* 0x000fca00078eb8ff */
[----:B------:R1:W-:Y:S02]  /*0b10*/  STS [UR24+0x8], R2 ;  /* 0x00000802ff007988 */ /* 0x0003e40008000818 */
.L_x_26:
[----:B------:R-:W-:Y:S05]  /*0b20*/  BSYNC B2 ;  /* 0x0000000000027941 */ /* 0x000fea0003800000 */
.L_x_23:
[----:B-1234-:R-:W1:Y:S02]  /*0b30*/  @!P2 LDS R2, [UR24+0x8] ;  /* 0x00000818ff02a984 */ /* 0x01ee640008000800 */
[----:B-1----:R-:W-:-:S05]  /*0b40*/  @!P2 LOP3.LUT R2, R2, 0x8000, RZ, 0xb8, !PT ;  /* 0x000080000202a812 */ /* 0x002fca00078eb8ff */
[----:B------:R3:W-:Y:S02]  /*0b50*/  @!P2 STS [UR24+0x8], R2 ;  /* 0x00000802ff00a988 */ /* 0x0007e40008000818 */
.L_x_27:
[----:B------:R-:W-:Y:S05]  /*0b60*/  BSYNC B3 ;  /* 0x0000000000037941 */ /* 0x000fea0003800000 */
.L_x_22:
[----:B------:R-:W-:Y:S05]  /*0b70*/  WARPSYNC.ALL ;  /* 0x0000000000007948 */ /* 0x000fea0003800000 */
[----:B------:R-:W-:-:S04]  /*0b80*/  UIADD3 UR25, UR5, 0x80, URZ ;  /* 0x0000008005197890 */ /* 0x000fc8000fffe03f */
[----:B------:R-:W-:-:S04]  /*0b90*/  UIADD3 UR28, UP0, UR25, UR30, URZ ;  /* 0x0000001e191c7290 */ /* 0x000fc8000ff1e03f */
[----:B------:R-:W-:Y:S01]  /*0ba0*/  ULEA.HI.X.SX32 UR25, UR25, UR31, 0x1, UP0 ;  /* 0x0000001f19197291 */ /* 0x000fe200080f0e3f */
[----:B------:R-:W-:Y:S11]  /*0bb0*/  @P0 BRA `(.L_x_28) ;  /* 0x00000000002c0947 */ /* 0x000ff60003800000 */
[----:B-123--:R-:W1:Y:S01]  /*0bc0*/  S2R R2, SR_LANEID ;  /* 0x0000000000027919 */ /* 0x00ee620000000000 */
[----:B------:R-:W-:Y:S05]  /*0bd0*/  WARPSYNC.ALL ;  /* 0x0000000000007948 */ /* 0x000fea0003800000 */
[----:B-1----:R-:W-:-:S05]  /*0be0*/  IMAD.SHL.U32 R8, R2, 0x4, RZ ;  /* 0x0000000402087824 */ /* 0x002fca00078e00ff */
[----:B------:R-:W1:Y:S01]  /*0bf0*/  LDS R7, [R8+UR24] ;  /* 0x0000001808077984 */ /* 0x000e620008000800 */
[----:B------:R-:W-:Y:S01]  /*0c00*/  IADD3 R2, P1, R8, UR28, RZ ;  /* 0x0000001c08027c10 */ /* 0x000fe2000ff3e0ff */
[----:B------:R-:W-:-:S04]  /*0c10*/  UMOV UR29, UR25 ;  /* 0x00000019001d7c82 */ /* 0x000fc80008000000 */
[----:B------:R-:W-:-:S05]  /*0c20*/  IMAD.X R3, RZ, RZ, UR25, P1 ;  /* 0x00000019ff037e24 */ /* 0x000fca00088e06ff */
[----:B-1----:R4:W2:Y:S01]  /*0c30*/  ATOMG.E.EXCH.STRONG.GPU PT, RZ, [R2], R7 ;  /* 0x0000000702ff73a8 */ /* 0x0028a200041ee100 */
[----:B------:R-:W-:-:S04]  /*0c40*/  DEPBAR {5,4,3,2,1,0} ;  /* 0x0000003f0000791a */ /* 0x000fc80000000000 */
[----:B------:R4:W-:Y:S01]  /*0c50*/  UTMACCTL.IV [UR28] ;  /* 0x000000001c0079b9 */ /* 0x0009e20008000000 */
[----:B------:R-:W-:Y:S01]  /*0c60*/  NOP ;  /* 0x0000000000007918 */ /* 0x000fe20000000000 */
.L_x_28:
[----:B------:R-:W-:Y:S05]  /*0c70*/  @P0 BRA `(.L_x_29) ;  /* 0x00000000000c0947 */ /* 0x000fea0003800000 */
[----:B------:R0:W-:Y:S01]  /*0c80*/  UTMACMDFLUSH ;  /* 0x00000000000079b7 */ /* 0x0001e20000000000 */
[----:B------:R-:W-:Y:S05]  /*0c90*/  @P0 BRA `(.L_x_29) ;  /* 0x0000000000040947 */ /* 0x000fea0003800000 */
[----:B------:R-:W-:-:S04]  /*0ca0*/  DEPBAR.LE SB0, 0x0 ;  /* 0x000080000000791a */ /* 0x000fc80000000000 */
.L_x_29:
[----:B------:R-:W-:Y:S05]  /*0cb0*/  WARPSYNC.ALL ;  /* 0x0000000000007948 */ /* 0x000fea0003800000 */
[----:B--2---:R-:W-:Y:S06]  /*0cc0*/  BAR.SYNC.DEFER_BLOCKING 0x0 ;  /* 0x0000000000007b1d */ /* 0x004fec0000010000 */
[----:B------:R-:W-:Y:S02]  /*0cd0*/  BSSY B3, `(.L_x_30) ;  /* 0x000000b000037945 */ /* 0x000fe40003800000 */
[----:B------:R-:W-:Y:S06]  /*0ce0*/  BAR.SYNC.DEFER_BLOCKING 0x0 ;  /* 0x0000000000007b1d */ /* 0x000fec0000010000 */
[----:B------:R2:W-:Y:S01]  /*0cf0*/  @!P0 STS [R12], RZ ;  /* 0x000000ff0c008388 */ /* 0x0005e20000000800 */
[----:B------:R-:W-:Y:S01]  /*0d00*/  NOP ;  /* 0x0000000000007918 */ /* 0x000fe20000000000 */
[----:B------:R-:W-:Y:S05]  /*0d10*/  @P2 BRA `(.L_x_31) ;  /* 0x0000000000182947 */ /* 0x000fea0003800000 */
[----:B-1-34-:R-:W1:Y:S01]  /*0d20*/  LDS R2, [UR24+0x8] ;  /* 0x00000818ff027984 */ /* 0x01ae620008000800 */
[----:B------:R-:W3:Y:S01]  /*0d30*/  LDC.64 R8, c[0x0][0x220] ;  /* 0x00008800ff087b82 */ /* 0x000ee20000000a00 */
[----:B------:R-:W-:Y:S02]  /*0d40*/  IMAD.MOV.U32 R3, RZ, RZ, 0x70 ;  /* 0x00000070ff037424 */ /* 0x000fe400078e00ff */
[----:B---3--:R3:W-:Y:S03]  /*0d50*/  STS.64 [UR24], R8 ;  /* 0x00000008ff007988 */ /* 0x0087e60008000a18 */
[----:B-1----:R-:W-:-:S05]  /*0d60*/  LOP3.LUT R2, R2, 0x10, R3, 0xd8, !PT ;  /* 0x0000001002027812 */ /* 0x002fca00078ed803 */
[----:B------:R3:W-:Y:S02]  /*0d70*/  STS [UR24+0x8], R2 ;  /* 0x00000802ff007988 */ /* 0x0007e40008000818 */
.L_x_31:
[----:B----4-:R-:W-:Y:S05]  /*0d80*/  BSYNC B3 ;  /* 0x0000000000037941 */ /* 0x010fea0003800000 */
.L_x_30:
[----:B------:R-:W-:Y:S04]  /*0d90*/  BSSY B4, `(.L_x_32) ;  /* 0x0000011000047945 */ /* 0x000fe80003800000 */
[----:B------:R-:W-:Y:S04]  /*0da0*/  BSSY B3, `(.L_x_33) ;  /* 0x000000e000037945 */ /* 0x000fe80003800000 */
[----:B------:R-:W-:Y:S05]  /*0db0*/  @P2 BRA `(.L_x_34) ;  /* 0x0000000000242947 */ /* 0x000fea0003800000 */
[----:B-1-3--:R-:W1:Y:S01]  /*0dc0*/  LDS R2, [UR24+0x34] ;  /* 0x00003418ff027984 */ /* 0x00ae620008000800 */
[----:B------:R-:W-:-:S05]  /*0dd0*/  IMAD.MOV.U32 R3, RZ, RZ, 0x3f000000 ;  /* 0x3f000000ff037424 */ /* 0x000fca00078e00ff */
[----:B-1----:R-:W-:-:S05]  /*0de0*/  LOP3.LUT R2, R2, 0xff000000, R3, 0xb8, !PT ;  /* 0xff00000002027812 */ /* 0x002fca00078eb803 */
[----:B------:R1:W-:Y:S01]  /*0df0*/  STS [UR24+0x34], R2 ;  /* 0x00003402ff007988 */ /* 0x0003e20008000818 */
[----:B------:R-:W-:Y:S05]  /*0e00*/  @P2 BRA `(.L_x_35) ;  /* 0x00000000001c2947 */ /* 0x000fea0003800000 */
[----:B-1----:R-:W1:Y:S01]  /*0e10*/  LDS R2, [UR24+0x38] ;  /* 0x00003818ff027984 */ /* 0x002e620008000800 */
[----:B------:R-:W-:-:S05]  /*0e20*/  IMAD.MOV.U32 R3, RZ, RZ, 0xff ;  /* 0x000000ffff037424 */ /* 0x000fca00078e00ff */
[----:B-1----:R-:W-:-:S05]  /*0e30*/  LOP3.LUT R2, R2, 0xff, R3, 0xb8, !PT ;  /* 0x000000ff02027812 */ /* 0x002fca00078eb803 */
[----:B------:R4:W-:Y:S02]  /*0e40*/  STS [UR24+0x38], R2 ;  /* 0x00003802ff007988 */ /* 0x0009e40008000818 */
.L_x_34:
[----:B------:R-:W-:Y:S05]  /*0e50*/  @P2 BREAK B3 ;  /* 0x0000000000032942 */ /* 0x000fea0003800000 */
[----:B------:R-:W-:Y:S05]  /*0e60*/  @P2 BRA `(.L_x_36) ;  /* 0x00000000000c2947 */ /* 0x000fea0003800000 */
[----:B------:R1:W-:Y:S02]  /*0e70*/  STS [UR24+0x20], R5 ;  /* 0x00002005ff007988 */ /* 0x0003e40008000818 */
.L_x_35:
[----:B------:R-:W-:Y:S05]  /*0e80*/  BSYNC B3 ;  /* 0x0000000000037941 */ /* 0x000fea0003800000 */
.L_x_33:
[----:B------:R1:W-:Y:S02]  /*0e90*/  @!P2 STS [UR24+0x24], R4 ;  /* 0x00002404ff00a988 */ /* 0x0003e40008000818 */
.L_x_36:
[----:B------:R-:W-:Y:S05]  /*0ea0*/  BSYNC B4 ;  /* 0x0000000000047941 */ /* 0x000fea0003800000 */
.L_x_32:
[----:B------:R-:W-:Y:S05]  /*0eb0*/  WARPSYNC.ALL ;  /* 0x0000000000007948 */ /* 0x000fea0003800000 */
[----:B------:R-:W-:Y:S04]  /*0ec0*/  BSSY B4, `(.L_x_37) ;  /* 0x000000e000047945 */ /* 0x000fe80003800000 */
[----:B------:R-:W-:Y:S05]  /*0ed0*/  @P2 BRA `(.L_x_38) ;  /* 0x0000000000302947 */ /* 0x000fea0003800000 */
[----:B------:R-:W5:Y:S01]  /*0ee0*/  LDS R3, [UR24+0x34] ;  /* 0x00003418ff037984 */ /* 0x000f620008000800 */
[----:B-1----:R-:W1:Y:S03]  /*0ef0*/  LDC.64 R4, c[0x0][0x248] ;  /* 0x00009200ff047b82 */ /* 0x002e660000000a00 */
[----:B---34-:R-:W3:Y:S01]  /*0f00*/  LDS R2, [UR24+0x1c] ;  /* 0x00001c18ff027984 */ /* 0x018ee20008000800 */
[C---:B-1----:R-:W-:Y:S01]  /*0f10*/  SHF.L.U64.HI R5, R4.reuse, 0x1, R5 ;  /* 0x0000000104057819 */ /* 0x042fe20000010205 */
[----:B------:R-:W-:-:S03]  /*0f20*/  IMAD.SHL.U32 R4, R4, 0x2, RZ ;  /* 0x0000000204047824 */ /* 0x000fc600078e00ff */
[--C-:B------:R-:W-:Y:S02]  /*0f30*/  SHF.R.U32.HI R7, RZ, 0x4, R5.reuse ;  /* 0x00000004ff077819 */ /* 0x100fe40000011605 */
[----:B------:R-:W-:-:S05]  /*0f40*/  SHF.R.U64 R4, R4, 0x4, R5 ;  /* 0x0000000404047819 */ /* 0x000fca0000001205 */
[----:B------:R1:W-:Y:S01]  /*0f50*/  STS [UR24+0xc], R4 ;  /* 0x00000c04ff007988 */ /* 0x0003e20008000818 */
[----:B-----5:R-:W-:Y:S02]  /*0f60*/  LOP3.LUT R3, R3, 0x7, RZ, 0xb8, !PT ;  /* 0x0000000703037812 */ /* 0x020fe400078eb8ff */
[----:B---3--:R-:W-:-:S03]  /*0f70*/  LOP3.LUT R2, R2, 0xf, R7, 0xb8, !PT ;  /* 0x0000000f02027812 */ /* 0x008fc600078eb807 */
[----:B------:R1:W-:Y:S04]  /*0f80*/  STS [UR24+0x34], R3 ;  /* 0x00003403ff007988 */ /* 0x0003e80008000818 */
[----:B------:R1:W-:Y:S02]  /*0f90*/  STS [UR24+0x1c], R2 ;  /* 0x00001c02ff007988 */ /* 0x0003e40008000818 */
.L_x_38:
[----:B------:R-:W-:Y:S05]  /*0fa0*/  BSYNC B4 ;  /* 0x0000000000047941 */ /* 0x000fea0003800000 */
.L_x_37:
        /* <DEDUP_REMOVED lines=11> */
.L_x_41:
[----:B------:R-:W-:Y:S05]  /*1060*/  @P2 BRA `(.L_x_43) ;  /* 0x0000000000282947 */ /* 0x000fea0003800000 */
[----:B-1-34-:R-:W1:Y:S02]  /*1070*/  LDS R2, [UR24+0x8] ;  /* 0x00000818ff027984 */ /* 0x01ae640008000800 */
[----:B-1----:R-:W-:-:S05]  /*1080*/  LOP3.LUT R2, R2, 0x1800, RZ, 0xb8, !PT ;  /* 0x0000180002027812 */ /* 0x002fca00078eb8ff */
[----:B------:R3:W-:Y:S02]  /*1090*/  STS [UR24+0x8], R2 ;  /* 0x00000802ff007988 */ /* 0x0007e40008000818 */
.L_x_42:
[----:B------:R-:W-:Y:S05]  /*10a0*/  @P2 BREAK B5 ;  /* 0x0000000000052942 */ /* 0x000fea0003800000 */
[----:B------:R-:W-:Y:S05]  /*10b0*/  @P2 BRA `(.L_x_44) ;  /* 0x0000000000242947 */ /* 0x000fea0003800000 */
[----:B-1-3--:R-:W1:Y:S01]  /*10c0*/  LDS R2, [UR24+0x8] ;  /* 0x00000818ff027984 */ /* 0x00ae620008000800 */
[----:B------:R-:W-:-:S05]  /*10d0*/  IMAD.MOV.U32 R3, RZ, RZ, 0x6000 ;  /* 0x00006000ff037424 */ /* 0x000fca00078e00ff */
[----:B-1----:R-:W-:-:S04]  /*10e0*/  LOP3.LUT R2, R2, 0x6000, R3, 0xd8, !PT ;  /* 0x0000600002027812 */ /* 0x002fc800078ed803 */
[----:B------:R-:W-:-:S05]  /*10f0*/  LOP3.LUT R2, R2, 0x400000, RZ, 0xb8, !PT ;  /* 0x0040000002027812 */ /* 0x000fca00078eb8ff */
[----:B------:R1:W-:Y:S02]  /*1100*/  STS [UR24+0x8], R2 ;  /* 0x00000802ff007988 */ /* 0x0003e40008000818 */
.L_x_43:
[----:B------:R-:W-:Y:S05]  /*1110*/  BSYNC B5 ;  /* 0x0000000000057941 */ /* 0x000fea0003800000 */
.L_x_40:
[----:B-1-34-:R-:W1:Y:S02]  /*1120*/  @!P2 LDS R2, [UR24+0x8] ;  /* 0x00000818ff02a984 */ /* 0x01ae640008000800 */
[----:B-1----:R-:W-:-:S05]  /*1130*/  @!P2 LOP3.LUT R2, R2, 0x8000, RZ, 0xb8, !PT ;  /* 0x000080000202a812 */ /* 0x002fca00078eb8ff */
[----:B------:R4:W-:Y:S02]  /*1140*/  @!P2 STS [UR24+0x8], R2 ;  /* 0x00000802ff00a988 */ /* 0x0009e40008000818 */
.L_x_44:
[----:B------:R-:W-:Y:S05]  /*1150*/  BSYNC B4 ;  /* 0x0000000000047941 */ /* 0x000fea0003800000 */
.L_x_39:
[----:B------:R-:W-:Y:S05]  /*1160*/  WARPSYNC.ALL ;  /* 0x0000000000007948 */ /* 0x000fea0003800000 */
[----:B------:R-:W-:Y:S01]  /*1170*/  UIADD3 UR5, UR5, 0x100, URZ ;  /* 0x0000010005057890 */ /* 0x000fe2000fffe03f */
[----:B------:R-:W-:Y:S01]  /*1180*/  ISETP.GE.AND P1, PT, R13, 0x1, PT ;  /* 0x000000010d00780c */ /* 0x000fe20003f26270 */
[----:B------:R-:W-:Y:S01]  /*1190*/  IMAD.MOV.U32 R88, RZ, RZ, RZ ;  /* 0x000000ffff587224 */ /* 0x000fe200078e00ff */
[----:B------:R-:W-:Y:S01]  /*11a0*/  SHF.R.U32.HI R7, RZ, 0x5, R0 ;  /* 0x00000005ff077819 */ /* 0x000fe20000011600 */
[----:B------:R-:W-:-:S04]  /*11b0*/  UIADD3 UR30, UP0, UR5, UR30, URZ ;  /* 0x0000001e051e7290 */ /* 0x000fc8000ff1e03f */
[----:B------:R-:W-:Y:S01]  /*11c0*/  ULEA.HI.X.SX32 UR31, UR5, UR31, 0x1, UP0 ;  /* 0x0000001f051f7291 */ /* 0x000fe200080f0e3f */
[----:B------:R-:W-:Y:S11]  /*11d0*/  @P0 BRA `(.L_x_45) ;  /* 0x0000000000280947 */ /* 0x000ff60003800000 */
[----:B-1-34-:R-:W1:Y:S01]  /*11e0*/  S2R R2, SR_LANEID ;  /* 0x0000000000027919 */ /* 0x01ae620000000000 */
[----:B------:R-:W-:Y:S05]  /*11f0*/  WARPSYNC.ALL ;  /* 0x0000000000007948 */ /* 0x000fea0003800000 */
[----:B-1----:R-:W-:-:S05]  /*1200*/  IMAD.SHL.U32 R4, R2, 0x4, RZ ;  /* 0x0000000402047824 */ /* 0x002fca00078e00ff */
[----:B------:R-:W1:Y:S01]  /*1210*/  LDS R5, [R4+UR24] ;  /* 0x0000001804057984 */ /* 0x000e620008000800 */
[----:B------:R-:W-:-:S05]  /*1220*/  IADD3 R2, P3, R4, UR30, RZ ;  /* 0x0000001e04027c10 */ /* 0x000fca000ff7e0ff */
[----:B------:R-:W-:-:S05]  /*1230*/  IMAD.X R3, RZ, RZ, UR31, P3 ;  /* 0x0000001fff037e24 */ /* 0x000fca00098e06ff */
[----:B-1----:R1:W3:Y:S01]  /*1240*/  ATOMG.E.EXCH.STRONG.GPU PT, RZ, [R2], R5 ;  /* 0x0000000502ff73a8 */ /* 0x0022e200041ee100 */
[----:B------:R-:W-:-:S04]  /*1250*/  DEPBAR {5,4,3,2,1,0} ;  /* 0x0000003f0000791a */ /* 0x000fc80000000000 */
[----:B------:R1:W-:Y:S01]  /*1260*/  UTMACCTL.IV [UR30] ;  /* 0x000000001e0079b9 */ /* 0x0003e20008000000 */
[----:B------:R-:W-:Y:S01]  /*1270*/  NOP ;  /* 0x0000000000007918 */ /* 0x000fe20000000000 */
.L_x_45:
[----:B------:R-:W-:Y:S05]  /*1280*/  @P0 BRA `(.L_x_46) ;  /* 0x00000000000c0947 */ /* 0x000fea0003800000 */
[----:B------:R0:W-:Y:S01]  /*1290*/  UTMACMDFLUSH ;  /* 0x00000000000079b7 */ /* 0x0001e20000000000 */
[----:B------:R-:W-:Y:S05]  /*12a0*/  @P0 BRA `(.L_x_46) ;  /* 0x0000000000040947 */ /* 0x000fea0003800000 */
[----:B------:R-:W-:-:S04]  /*12b0*/  DEPBAR.LE SB0, 0x0 ;  /* 0x000080000000791a */ /* 0x000fc80000000000 */
.L_x_46:
[----:B------:R-:W-:Y:S05]  /*12c0*/  WARPSYNC.ALL ;  /* 0x0000000000007948 */ /* 0x000fea0003800000 */
[----:B---3--:R-:W-:Y:S01]  /*12d0*/  BAR.SYNC.DEFER_BLOCKING 0x0 ;  /* 0x0000000000007b1d */ /* 0x008fe20000010000 */
[----:B------:R-:W-:Y:S01]  /*12e0*/  R2UR UR29, R7 ;  /* 0x00000000071d72ca */ /* 0x000fe200000e0000 */
[----:B------:R-:W-:Y:S01]  /*12f0*/  USHF.L.U32 UR15, UR32, 0x7, URZ ;  /* 0x00000007200f7899 */ /* 0x000fe2000800063f */
[----:B------:R-:W-:Y:S01]  /*1300*/  IMAD.MOV.U32 R89, RZ, RZ, RZ ;  /* 0x000000ffff597224 */ /* 0x000fe200078e00ff */
[----:B------:R-:W-:Y:S01]  /*1310*/  USHF.L.U32 UR11, UR33, 0x8, URZ ;  /* 0x00000008210b7899 */ /* 0x000fe2000800063f */
[----:B------:R-:W-:Y:S01]  /*1320*/  CS2R R90, SRZ ;  /* 0x00000000005a7805 */ /* 0x000fe2000001ff00 */
[----:B------:R-:W-:Y:S01]  /*1330*/  VOTEU.ALL UP0, P2 ;  /* 0x00000000003f7886 */ /* 0x000fe20001000000 */
[----:B------:R-:W-:Y:S01]  /*1340*/  UMOV UR6, 0x1 ;  /* 0x0000000100067882 */ /* 0x000fe20000000000 */
[----:B------:R-:W-:Y:S01]  /*1350*/  VOTEU.ALL UP1, P2 ;  /* 0x00000000003f7886 */ /* 0x000fe20001020000 */
[----:B------:R-:W-:-:S02]  /*1360*/  CS2R R92, SRZ ;  /* 0x00000000005c7805 */ /* 0x000fc4000001ff00 */
[----:B------:R-:W-:Y:S01]  /*1370*/  CS2R R94, SRZ ;  /* 0x00000000005e7805 */ /* 0x000fe2000001ff00 */
[----:B------:R-:W-:-:S04]  /*1380*/  @!UP0 UIADD3 UR8, -UR6, 0x100000, URZ ;  /* 0x0010000006088890 */ /* 0x000fc8000fffe13f */
[----:B------:R-:W-:Y:S02]  /*1390*/  @!UP0 USHF.L.U32 UR9, UR8, 0xb, URZ ;  /* 0x0000000b08098899 */ /* 0x000fe4000800063f */
[----:B------:R-:W-:Y:S01]  /*13a0*/  @!UP0 USHF.L.U32 UR8, UR8, 0x1, URZ ;  /* 0x0000000108088899 */ /* 0x000fe2000800063f */
[----:B------:R-:W-:Y:S01]  /*13b0*/  CS2R R96, SRZ ;  /* 0x0000000000607805 */ /* 0x000fe2000001ff00 */
[----:B------:R-:W-:-:S04]  /*13c0*/  @!UP0 UIADD3 UR6, -UR6, 0x100000, URZ ;  /* 0x0010000006068890 */ /* 0x000fc8000fffe13f */
[----:B------:R-:W-:Y:S02]  /*13d0*/  @!UP0 USHF.L.U32 UR7, UR6, 0xb, URZ ;  /* 0x0000000b06078899 */ /* 0x000fe4000800063f */
[----:B------:R-:W-:Y:S01]  /*13e0*/  @!UP0 USHF.L.U32 UR6, UR6, 0x1, URZ ;  /* 0x0000000106068899 */ /* 0x000fe2000800063f */
[----:B------:R-:W-:Y:S01]  /*13f0*/  CS2R R98, SRZ ;  /* 0x0000000000627805 */ /* 0x000fe2000001ff00 */
[----:B------:R-:W-:Y:S01]  /*1400*/  VOTEU.ALL UP0, P2 ;  /* 0x00000000003f7886 */ /* 0x000fe20001000000 */
[----:B------:R-:W-:Y:S02]  /*1410*/  CS2R R100, SRZ ;  /* 0x0000000000647805 */ /* 0x000fe4000001ff00 */
[----:B------:R-:W-:Y:S02]  /*1420*/  CS2R R102, SRZ ;  /* 0x0000000000667805 */ /* 0x000fe4000001ff00 */
[----:B------:R-:W-:Y:S02]  /*1430*/  CS2R R104, SRZ ;  /* 0x0000000000687805 */ /* 0x000fe4000001ff00 */
[----:B------:R-:W-:-:S02]  /*1440*/  CS2R R106, SRZ ;  /* 0x00000000006a7805 */ /* 0x000fc4000001ff00 */
[----:B------:R-:W-:Y:S02]  /*1450*/  CS2R R108, SRZ ;  /* 0x00000000006c7805 */ /* 0x000fe4000001ff00 */
[----:B------:R-:W-:Y:S02]  /*1460*/  CS2R R110, SRZ ;  /* 0x00000000006e7805 */ /* 0x000fe4000001ff00 */
[----:B------:R-:W-:Y:S02]  /*1470*/  CS2R R112, SRZ ;  /* 0x0000000000707805 */ /* 0x000fe4000001ff00 */
[----:B------:R-:W-:Y:S01]  /*1480*/  CS2R R114, SRZ ;  /* 0x0000000000727805 */ /* 0x000fe2000001ff00 */
[----:B------:R-:W3:Y:S02]  /*1490*/  FENCE.VIEW.ASYNC.S ;  /* 0x00000000000073c6 */ /* 0x000ee40000000000 */
[----:B---3--:R3:W4:Y:S02]  /*14a0*/  @!UP0 SYNCS.EXCH.64 URZ, [UR24+0xc000], UR8 ;  /* 0x00c00008183f85b2 */ /* 0x0087240008000100 */
[----:B----4-:R-:W-:Y:S01]  /*14b0*/  BAR.SYNC.DEFER_BLOCKING 0x0 ;  /* 0x0000000000007b1d */ /* 0x010fe20000010000 */
[----:B------:R-:W-:-:S02]  /*14c0*/  CS2R R116, SRZ ;  /* 0x0000000000747805 */ /* 0x000fc4000001ff00 */
[----:B------:R-:W-:Y:S02]  /*14d0*/  CS2R R118, SRZ ;  /* 0x0000000000767805 */ /* 0x000fe4000001ff00 */
[----:B------:R-:W-:Y:S02]  /*14e0*/  CS2R R120, SRZ ;  /* 0x0000000000787805 */ /* 0x000fe4000001ff00 */
[----:B------:R-:W-:Y:S02]  /*14f0*/  CS2R R122, SRZ ;  /* 0x00000000007a7805 */ /* 0x000fe4000001ff00 */
[----:B------:R-:W-:Y:S02]  /*1500*/  CS2R R124, SRZ ;  /* 0x00000000007c7805 */ /* 0x000fe4000001ff00 */
[----:B------:R-:W-:Y:S02]  /*1510*/  CS2R R126, SRZ ;  /* 0x00000000007e7805 */ /* 0x000fe4000001ff00 */
        /* <DEDUP_REMOVED lines=17> */
[----:B------:R3:W4:Y:S01]  /*1630*/  @!UP1 SYNCS.EXCH.64 URZ, [UR24+0xc008], UR6 ;  /* 0x00c00806183f95b2 */ /* 0x0007220008000100 */
        /* <DEDUP_REMOVED lines=26> */
[----:B------:R-:W-:Y:S01]  /*17e0*/  CS2R R86, SRZ ;  /* 0x0000000000567805 */ /* 0x000fe2000001ff00 */
[----:B----4-:R-:W-:Y:S06]  /*17f0*/  @!P1 BRA `(.L_x_47) ;  /* 0x0000000800109947 */ /* 0x010fec0003800000 */
        /* <DEDUP_REMOVED lines=64> */
[----:B------:R-:W-:Y:S01]  /*1c00*/  UMOV UR5, URZ ;  /* 0x0000003f00057c82 */ /* 0x000fe20008000000 */
[----:B------:R-:W-:-:S05]  /*1c10*/  UMOV UR10, URZ ;  /* 0x0000003f000a7c82 */ /* 0x000fca0008000000 */
.L_x_49:
[----:B------:R-:W-:Y:S01]  /*1c20*/  BAR.SYNC.DEFER_BLOCKING 0x0 ;  /* 0x0000000000007b1d */ /* 0x000fe20000010000 */
[----:B------:R-:W-:Y:S01]  /*1c30*/  ULEA UR22, UR5, UR24, 0x3 ;  /* 0x0000001805167291 */ /* 0x000fe2000f8e183f */
[----:B-1----:R-:W-:Y:S01]  /*1c40*/  @!P2 IMAD.MOV.U32 R3, RZ, RZ, 0x6000 ;  /* 0x00006000ff03a424 */ /* 0x002fe200078e00ff */
[----:B------:R-:W-:Y:S01]  /*1c50*/  ELECT P0, URZ, PT ;  /* 0x00000000003f782f */ /* 0x000fe20003800000 */
[----:B------:R-:W-:Y:S01]  /*1c60*/  IMAD.U32 R2, RZ, RZ, UR4 ;  /* 0x00000004ff027e24 */ /* 0x000fe2000f8e00ff */
[----:B---3--:R-:W-:Y:S02]  /*1c70*/  ULEA UR8, UR5, UR24, 0xe ;  /* 0x0000001805087291 */ /* 0x008fe4000f8e703f */
[----:B------:R-:W-:Y:S02]  /*1c80*/  ISETP.LT.U32.AND P0, PT, R6, 0x20, P0 ;  /* 0x000000200600780c */ /* 0x000fe40000701070 */
[----:B------:R-:W-:Y:S02]  /*1c90*/  ELECT P1, URZ, PT ;  /* 0x00000000003f782f */ /* 0x000fe40003820000 */
[----:B------:R-:W-:Y:S01]  /*1ca0*/  SHF.L.U32 R2, R2, 0x1f, RZ ;  /* 0x0000001f02027819 */ /* 0x000fe200000006ff */
[----:B------:R-:W-:Y:S01]  /*1cb0*/  ULEA UR12, UR5, UR24, 0xd ;  /* 0x00000018050c7291 */ /* 0x000fe2000f8e683f */
[----:B------:R-:W-:Y:S01]  /*1cc0*/  ISETP.LT.U32.AND P1, PT, R6, 0x20, P1 ;  /* 0x000000200600780c */ /* 0x000fe20000f21070 */
[----:B------:R-:W-:-:S02]  /*1cd0*/  UMOV UR14, UR10 ;  /* 0x0000000a000e7c82 */ /* 0x000fc40008000000 */
[----:B------:R-:W-:Y:S02]  /*1ce0*/  UIADD3 UR12, UR12, 0x8000, URZ ;  /* 0x000080000c0c7890 */ /* 0x000fe4000fffe03f */
[----:B------:R-:W-:Y:S02]  /*1cf0*/  USHF.L.U32 UR16, UR29, 0x6, URZ ;  /* 0x000000061d107899 */ /* 0x000fe4000800063f */
[----:B------:R-:W-:Y:S01]  /*1d00*/  USHF.R.U32.HI UR18, URZ, 0x4, UR12 ;  /* 0x000000043f127899 */ /* 0x000fe2000801160c */
[----:B------:R-:W-:Y:S01]  /*1d10*/  VOTEU.ANY UP0, P0 ;  /* 0x00000000003f7886 */ /* 0x000fe20000000100 */
[----:B------:R-:W-:Y:S01]  /*1d20*/  VOTEU.ANY UP2, P0 ;  /* 0x00000000003f7886 */ /* 0x000fe20000040100 */
[----:B------:R-:W-:Y:S01]  /*1d30*/  ULOP3.LUT UR16, UR16, 0x100, URZ, 0xc0, !UPT ;  /* 0x0000010010107892 */ /* 0x000fe2000f8ec03f */
[----:B------:R1:W-:Y:S01]  /*1d40*/  @!P2 SYNCS.ARRIVE.TRANS64 RZ, [UR22+0xc000], R3 ;  /* 0x00c00003ffffa9a7 */ /* 0x0003e20008000016 */
[----:B------:R3:W-:Y:S06]  /*1d50*/  MEMBAR.ALL.CTA ;  /* 0x0000000000007992 */ /* 0x0007ec0000008000 */
[----:B---3--:R-:W3:Y:S01]  /*1d60*/  FENCE.VIEW.ASYNC.S ;  /* 0x00000000000073c6 */ /* 0x008ee20000000000 */
[----:B------:R-:W-:Y:S01]  /*1d70*/  @UP0 UIADD3 UR9, UR22, 0xc000, URZ ;  /* 0x0000c00016090890 */ /* 0x000fe2000fffe03f */
[----:B------:R-:W-:Y:S01]  /*1d80*/  @UP0 UMOV UR6, UR26 ;  /* 0x0000001a00060c82 */ /* 0x000fe20008000000 */
[----:B------:R-:W-:Y:S01]  /*1d90*/  @UP0 UMOV UR7, UR27 ;  /* 0x0000001b00070c82 */ /* 0x000fe20008000000 */
[----:B---3--:R-:W-:Y:S01]  /*1da0*/  VOTEU.ANY UP1, P1 ;  /* 0x00000000003f7886 */ /* 0x008fe20000820100 */
[----:B------:R-:W-:Y:S01]  /*1db0*/  VOTEU.ANY UP3, P1 ;  /* 0x00000000003f7886 */ /* 0x000fe20000860100 */
[----:B------:R-:W-:-:S02]  /*1dc0*/  ULEA.HI UR16, UR8, UR16, URZ, 0x1c ;  /* 0x0000001008107291 */ /* 0x000fc4000f8fe03f */
[----:B------:R-:W-:Y:S02]  /*1dd0*/  USGXT.U32 UR18, UR18, 0xe ;  /* 0x0000000e1212789a */ /* 0x000fe40008000000 */
[----:B------:R-:W-:Y:S01]  /*1de0*/  @UP1 UIADD3 UR13, UR22, 0xc000, URZ ;  /* 0x0000c000160d1890 */ /* 0x000fe2000fffe03f */
[----:B------:R-:W-:Y:S01]  /*1df0*/  @UP1 UMOV UR20, UR28 ;  /* 0x0000001c00141c82 */ /* 0x000fe20008000000 */
[----:B------:R-:W-:Y:S01]  /*1e00*/  @UP1 UMOV UR21, UR25 ;  /* 0x0000001900151c82 */ /* 0x000fe20008000000 */
[----:B------:R-:W-:Y:S01]  /*1e10*/  ULOP3.LUT UR16, UR16, 0x3fff, URZ, 0xc0, !UPT ;  /* 0x00003fff10107892 */ /* 0x000fe2000f8ec03f */
[----:B------:R-:W-:Y:S01]  /*1e20*/  UMOV UR19, 0x80000020 ;  /* 0x8000002000137882 */ /* 0x000fe20000000000 */
[----:B------:R-:W-:Y:S01]  /*1e30*/  UMOV UR17, 0x80000020 ;  /* 0x8000002000117882 */ /* 0x000fe20000000000 */
[----:B------:R-:W-:Y:S06]  /*1e40*/  BAR.SYNC.DEFER_BLOCKING 0x0 ;  /* 0x0000000000007b1d */ /* 0x000fec0000010000 */
[----:B------:R1:W-:Y:S02]  /*1e50*/  @UP2 UTMALDG.2D [UR8], [UR6] ;  /* 0x00000008060025b4 */ /* 0x0003e40008008000 */
[----:B------:R-:W-:Y:S06]  /*1e60*/  BAR.SYNC.DEFER_BLOCKING 0x0 ;  /* 0x0000000000007b1d */ /* 0x000fec0000010000 */
[----:B------:R1:W-:Y:S02]  /*1e70*/  @UP3 UTMALDG.2D [UR12], [UR20] ;  /* 0x0000000c140035b4 */ /* 0x0003e40008008000 */
[----:B------:R-:W-:Y:S06]  /*1e80*/  BAR.SYNC.DEFER_BLOCKING 0x0 ;  /* 0x0000000000007b1d */ /* 0x000fec0000010000 */
[----:B------:R-:W3:Y:S02]  /*1e90*/  SYNCS.PHASECHK.TRANS64.TRYWAIT P0, [UR22+0xc000], R2 ;  /* 0x00c00002ff0075a7 */ /* 0x000ee40008000156 */
[----:B-1-3--:R-:W-:Y:S05]  /*1ea0*/  @!P0 BRA `(.L_x_48) ;  /* 0x00000008003c8947 */ /* 0x00afea0003800000 */
.L_x_50:
[----:B------:R-:W-:Y:S02]  /*1eb0*/  WARPGROUP.DEPBAR.LE gsb0, 0x0 ;  /* 0x00008000000079c5 */ /* 0x000fe40000010000 */
[----:B------:R-:W-:Y:S01]  /*1ec0*/  WARPGROUP.ARRIVE ;  /* 0x00000000000079c5 */ /* 0x000fe20000000000 */
[----:B------:R-:W-:Y:S01]  /*1ed0*/  UIADD3 UR20, UP0, UR16, 0x2, URZ ;  /* 0x0000000210147890 */ /* 0x000fe2000ff1e03f */
[----:B------:R-:W1:Y:S01]  /*1ee0*/  LDC R2, c[0x0][0x230] ;  /* 0x00008c00ff027b82 */ /* 0x000e620000000800 */
[----:B------:R-:W-:Y:S01]  /*1ef0*/  UMOV UR8, URZ ;  /* 0x0000003f00087c82 */ /* 0x000fe20008000000 */
[----:B------:R-:W-:Y:S01]  /*1f00*/  UMOV UR22, 0xfffffffe ;  /* 0xfffffffe00167882 */ /* 0x000fe20000000000 */
[----:B------:R-:W-:Y:S01]  /*1f10*/  UIADD3.X UR21, UR8, -0x7fffffe0, URZ, UP0, !UPT ;  /* 0x8000002008157890 */ /* 0x000fe200087fe43f */
[----:B------:R-:W-:Y:S01]  /*1f20*/  HGMMA.64x128x16.F32.BF16 R88, gdesc[UR16], R88 ;  /* 0x01e00000105879f0 */ /* 0x000fe20008701858 */
[----:B------:R-:W-:Y:S01]  /*1f30*/  UMOV UR23, 0x7fffffdf ;  /* 0x7fffffdf00177882 */ /* 0x000fe20000000000 */
[----:B------:R-:W-:Y:S01]  /*1f40*/  UMOV UR6, UR18 ;  /* 0x0000001200067c82 */ /* 0x000fe20008000000 */
[----:B------:R-:W-:Y:S01]  /*1f50*/  UMOV UR7, URZ ;  /* 0x0000003f00077c82 */ /* 0x000fe20008000000 */
[----:B------:R-:W-:-:S02]  /*1f60*/  UIADD3.64 UR16, UR20, 0x1fe, URZ ;  /* 0x000001fe14107897 */ /* 0x000fc4000fffe03f */
[----:B------:R-:W-:Y:S02]  /*1f70*/  UIADD3.64 UR22, UR6, -UR22, URZ ;  /* 0x8000001606167297 */ /* 0x000fe4000fffe03f */
[----:B------:R-:W-:Y:S02]  /*1f80*/  UIADD3 UR10, UR10, 0x20, URZ ;  /* 0x000000200a0a7890 */ /* 0x000fe4000fffe03f */
[----:B------:R-:W-:-:S04]  /*1f90*/  UIADD3 UR5, UR5, 0x1, URZ ;  /* 0x0000000105057890 */ /* 0x000fc8000fffe03f */
[----:B------:R-:W-:-:S04]  /*1fa0*/  UISETP.NE.U32.AND UP0, UPT, UR5, 0x2, UPT ;  /* 0x000000020500788c */ /* 0x000fc8000bf05070 */
[----:B------:R-:W-:Y:S01]  /*1fb0*/  USEL UR6, URZ, 0x1, UP0 ;  /* 0x000000013f067887 */ /* 0x000fe20008000000 */
[----:B-1----:R-:W-:Y:S01]  /*1fc0*/  ISETP.LE.AND P0, PT, R2, UR10, PT ;  /* 0x0000000a02007c0c */ /* 0x002fe2000bf03270 */
[----:B------:R-:W-:Y:S02]  /*1fd0*/  USEL UR5, UR5, URZ, UP0 ;  /* 0x0000003f05057287 */ /* 0x000fe40008000000 */
[----:B------:R-:W-:Y:S01]  /*1fe0*/  ULOP3.LUT UR4, UR4, UR6, URZ, 0x3c, !UPT ;  /* 0x0000000604047292 */ /* 0x000fe2000f8e3c3f */
[----:B------:R-:W-:Y:S01]  /*1ff0*/  HGMMA.64x128x16.F32.BF16 R88, gdesc[UR20], R88 ;  /* 0x01e00000145879f0 */ /* 0x000fe20008701858 */
[----:B------:R-:W-:-:S11]  /*2000*/  UIADD3.64 UR20, UR20, 0x200, URZ ;  /* 0x0000020014147897 */ /* 0x000fd6000fffe03f */
[----:B------:R-:W-:-:S12]  /*2010*/  HGMMA.64x128x16.F32.BF16 R24, gdesc[UR16], R24 ;  /* 0x01e00000101879f0 */ /* 0x000fd80008701818 */
[----:B------:R-:W-:Y:S01]  /*2020*/  HGMMA.64x128x16.F32.BF16 R24, gdesc[UR20], R24, gsb0 ;  /* 0x01e00000141879f0 */ /* 0x000fe20008001818 */
[----:B------:R-:W-:Y:S05]  /*2030*/  @!P0 BRA `(.L_x_49) ;  /* 0xfffffff800f88947 */ /* 0x000fea000383ffff */
.L_x_47:
[----:B------:R-:W-:Y:S02]  /*2040*/  WARPGROUP.DEPBAR.LE gsb0, 0x0 ;  /* 0x00008000000079c5 */ /* 0x000fe40000010000 */
[----:B------:R-:W-:Y:S01]  /*2050*/  BAR.SYNC.DEFER_BLOCKING 0x0 ;  /* 0x0000000000007b1d */ /* 0x000fe20000010000 */
[C---:B-1----:R-:W-:Y:S01]  /*2060*/  IMAD.SHL.U32 R2, R0.reuse, 0x80, RZ ;  /* 0x0000008000027824 */ /* 0x042fe200078e00ff */
[----:B------:R-:W-:Y:S01]  /*2070*/  F2FP.BF16.F32.PACK_AB R88, R89, R88 ;  /* 0x000000585958723e */ /* 0x000fe200000010ff */
[----:B------:R-:W-:Y:S01]  /*2080*/  IMAD.SHL.U32 R3, R0, 0x10, RZ ;  /* 0x0000001000037824 */ /* 0x000fe200078e00ff */
[----:B------:R-:W-:Y:S02]  /*2090*/  F2FP.BF16.F32.PACK_AB R89, R91, R90 ;  /* 0x0000005a5b59723e */ /* 0x000fe400000010ff */
[----:B------:R-:W-:Y:S02]  /*20a0*/  ELECT P0, URZ, PT ;  /* 0x00000000003f782f */ /* 0x000fe40003800000 */
[----:B------:R-:W-:Y:S01]  /*20b0*/  LOP3.LUT R2, R2, 0x780, RZ, 0xc0, !PT ;  /* 0x0000078002027812 */ /* 0x000fe200078ec0ff */
[----:B------:R-:W-:Y:S01]  /*20c0*/  ULOP3.LUT UR29, UR29, 0x1, URZ, 0xc0, !UPT ;  /* 0x000000011d1d7892 */ /* 0x000fe2000f8ec03f */
[----:B------:R-:W-:Y:S01]  /*20d0*/  F2FP.BF16.F32.PACK_AB R120, R121, R120 ;  /* 0x000000787978723e */ /* 0x000fe200000010ff */
[----:B------:R-:W-:Y:S01]  /*20e0*/  UMOV UR10, UR11 ;  /* 0x0000000b000a7c82 */ /* 0x000fe20008000000 */
[----:B------:R-:W-:Y:S01]  /*20f0*/  LOP3.LUT R3, R2, 0x70, R3, 0xf8, !PT ;  /* 0x0000007002037812 */ /* 0x000fe200078ef803 */
[----:B---3--:R-:W-:Y:S01]  /*2100*/  ULEA UR9, UR29, UR15, 0x6 ;  /* 0x0000000f1d097291 */ /* 0x008fe2000f8e303f */
[----:B------:R-:W-:Y:S01]  /*2110*/  F2FP.BF16.F32.PACK_AB R90, R93, R92 ;  /* 0x0000005c5d5a723e */ /* 0x000fe200000010ff */
[----:B------:R-:W-:Y:S01]  /*2120*/  ULEA UR8, UR29, UR24, 0xf ;  /* 0x000000181d087291 */ /* 0x000fe2000f8e783f */
[----:B------:R-:W-:Y:S01]  /*2130*/  LOP3.LUT R3, R3, 0x10, R0, 0x78, !PT ;  /* 0x0000001003037812 */ /* 0x000fe200078e7800 */
[----:B------:R-:W-:Y:S01]  /*2140*/  IMAD.SHL.U32 R0, R0, 0x40, RZ ;  /* 0x0000004000007824 */ /* 0x000fe200078e00ff */
[----:B------:R-:W-:-:S02]  /*2150*/  F2FP.BF16.F32.PACK_AB R91, R95, R94 ;  /* 0x0000005e5f5b723e */ /* 0x000fc400000010ff */
[----:B------:R-:W-:Y:S02]  /*2160*/  F2FP.BF16.F32.PACK_AB R121, R123, R122 ;  /* 0x0000007a7b79723e */ /* 0x000fe400000010ff */
[----:B------:R-:W-:Y:S02]  /*2170*/  LOP3.LUT R0, R3, 0x3800, R0, 0xf8, !PT ;  /* 0x0000380003007812 */ /* 0x000fe400078ef800 */
[----:B------:R-:W-:Y:S01]  /*2180*/  F2FP.BF16.F32.PACK_AB R24, R25, R24 ;  /* 0x000000181918723e */ /* 0x000fe200000010ff */
[----:B------:R-:W1:Y:S02]  /*2190*/  @!P2 SYNCS.CCTL.IV [UR24+0xc000] ;  /* 0x00c00000ff00a9b1 */ /* 0x000e640008000018 */
[----:B-1----:R-:W-:Y:S01]  /*21a0*/  BAR.SYNC.DEFER_BLOCKING 0x0 ;  /* 0x0000000000007b1d */ /* 0x002fe20000010000 */
[C---:B------:R-:W-:Y:S01]  /*21b0*/  LOP3.LUT R3, R0.reuse, 0x20, RZ, 0x3c, !PT ;  /* 0x0000002000037812 */ /* 0x040fe200078e3cff */
[----:B------:R-:W-:Y:S01]  /*21c0*/  VIADD R2, R0, UR24 ;  /* 0x0000001800027c36 */ /* 0x000fe20008000000 */
[----:B------:R-:W-:-:S02]  /*21d0*/  F2FP.BF16.F32.PACK_AB R122, R125, R124 ;  /* 0x0000007c7d7a723e */ /* 0x000fc400000010ff */
[----:B------:R-:W-:Y:S01]  /*21e0*/  F2FP.BF16.F32.PACK_AB R123, R127, R126 ;  /* 0x0000007e7f7b723e */ /* 0x000fe200000010ff */
[----:B------:R-:W-:Y:S01]  /*21f0*/  VIADD R3, R3, UR24 ;  /* 0x0000001803037c36 */ /* 0x000fe20008000000 */
[----:B------:R-:W-:Y:S02]  /*2200*/  F2FP.BF16.F32.PACK_AB R25, R27, R26 ;  /* 0x0000001a1b19723e */ /* 0x000fe400000010ff */
[----:B------:R-:W-:Y:S02]  /*2210*/  F2FP.BF16.F32.PACK_AB R56, R57, R56 ;  /* 0x000000383938723e */ /* 0x000fe400000010ff */
[----:B------:R-:W-:Y:S02]  /*2220*/  F2FP.BF16.F32.PACK_AB R96, R97, R96 ;  /* 0x000000606160723e */ /* 0x000fe400000010ff */
[----:B------:R-:W-:Y:S02]  /*2230*/  F2FP.BF16.F32.PACK_AB R26, R29, R28 ;  /* 0x0000001c1d1a723e */ /* 0x000fe400000010ff */
[----:B------:R-:W-:-:S02]  /*2240*/  F2FP.BF16.F32.PACK_AB R27, R31, R30 ;  /* 0x0000001e1f1b723e */ /* 0x000fc400000010ff */
[----:B------:R-:W-:Y:S02]  /*2250*/  F2FP.BF16.F32.PACK_AB R57, R59, R58 ;  /* 0x0000003a3b39723e */ /* 0x000fe400000010ff */
[----:B------:R-:W-:Y:S02]  /*2260*/  F2FP.BF16.F32.PACK_AB R97, R99, R98 ;  /* 0x000000626361723e */ /* 0x000fe400000010ff */
[----:B------:R-:W-:Y:S02]  /*2270*/  F2FP.BF16.F32.PACK_AB R128, R129, R128 ;  /* 0x000000808180723e */ /* 0x000fe400000010ff */
[----:B------:R-:W-:Y:S01]  /*2280*/  F2FP.BF16.F32.PACK_AB R58, R61, R60 ;  /* 0x0000003c3d3a723e */ /* 0x000fe200000010ff */
[----:B------:R-:W1:Y:S02]  /*2290*/  @!P2 SYNCS.CCTL.IV [UR24+0xc008] ;  /* 0x00c00800ff00a9b1 */ /* 0x000e640008000018 */
[----:B-1----:R-:W-:Y:S01]  /*22a0*/  BAR.SYNC.DEFER_BLOCKING 0x0 ;  /* 0x0000000000007b1d */ /* 0x002fe20000010000 */
[----:B------:R-:W-:-:S02]  /*22b0*/  F2FP.BF16.F32.PACK_AB R59, R63, R62 ;  /* 0x0000003e3f3b723e */ /* 0x000fc400000010ff */
[----:B------:R-:W-:Y:S02]  /*22c0*/  LOP3.LUT R4, R0, 0x40, RZ, 0x3c, !PT ;  /* 0x0000004000047812 */ /* 0x000fe400078e3cff */
[----:B------:R-:W-:Y:S02]  /*22d0*/  F2FP.BF16.F32.PACK_AB R98, R101, R100 ;  /* 0x000000646562723e */ /* 0x000fe400000010ff */
[----:B------:R-:W-:Y:S01]  /*22e0*/  F2FP.BF16.F32.PACK_AB R99, R103, R102 ;  /* 0x000000666763723e */ /* 0x000fe200000010ff */
[----:B------:R-:W-:Y:S01]  /*22f0*/  VIADD R4, R4, UR24 ;  /* 0x0000001804047c36 */ /* 0x000fe20008000000 */
[----:B------:R-:W-:Y:S02]  /*2300*/  F2FP.BF16.F32.PACK_AB R129, R131, R130 ;  /* 0x000000828381723e */ /* 0x000fe400000010ff */
[----:B------:R-:W-:Y:S02]  /*2310*/  F2FP.BF16.F32.PACK_AB R32, R33, R32 ;  /* 0x000000202120723e */ /* 0x000fe400000010ff */
[----:B------:R-:W-:-:S02]  /*2320*/  F2FP.BF16.F32.PACK_AB R130, R133, R132 ;  /* 0x000000848582723e */ /* 0x000fc400000010ff */
[----:B------:R-:W-:Y:S02]  /*2330*/  F2FP.BF16.F32.PACK_AB R131, R135, R134 ;  /* 0x000000868783723e */ /* 0x000fe400000010ff */
[----:B------:R-:W-:Y:S02]  /*2340*/  F2FP.BF16.F32.PACK_AB R33, R35, R34 ;  /* 0x000000222321723e */ /* 0x000fe400000010ff */
[----:B------:R-:W-:Y:S02]  /*2350*/  F2FP.BF16.F32.PACK_AB R64, R65, R64 ;  /* 0x000000404140723e */ /* 0x000fe400000010ff */
[----:B------:R-:W-:Y:S02]  /*2360*/  F2FP.BF16.F32.PACK_AB R104, R105, R104 ;  /* 0x000000686968723e */ /* 0x000fe400000010ff */
[----:B------:R-:W-:Y:S01]  /*2370*/  F2FP.BF16.F32.PACK_AB R34, R37, R36 ;  /* 0x000000242522723e */ /* 0x000fe200000010ff */
[----:B------:R-:W-:Y:S01]  /*2380*/  STSM.16.M88.4 [R2], R88 ;  /* 0x0000005802007844 */ /* 0x000fe20000000200 */
[----:B------:R-:W-:-:S02]  /*2390*/  F2FP.BF16.F32.PACK_AB R35, R39, R38 ;  /* 0x000000262723723e */ /* 0x000fc400000010ff */
[----:B------:R-:W-:Y:S01]  /*23a0*/  F2FP.BF16.F32.PACK_AB R65, R67, R66 ;  /* 0x000000424341723e */ /* 0x000fe200000010ff */
[----:B------:R-:W-:Y:S01]  /*23b0*/  STSM.16.M88.4 [R2+0x8000], R120 ;  /* 0x0080007802007844 */ /* 0x000fe20000000200 */
[----:B------:R-:W-:Y:S02]  /*23c0*/  F2FP.BF16.F32.PACK_AB R105, R107, R106 ;  /* 0x0000006a6b69723e */ /* 0x000fe400000010ff */
[----:B------:R-:W-:Y:S01]  /*23d0*/  F2FP.BF16.F32.PACK_AB R136, R137, R136 ;  /* 0x000000888988723e */ /* 0x000fe200000010ff */
[----:B------:R-:W-:Y:S01]  /*23e0*/  STSM.16.M88.4 [R2+0x4000], R24 ;  /* 0x0040001802007844 */ /* 0x000fe20000000200 */
[----:B------:R-:W-:Y:S02]  /*23f0*/  F2FP.BF16.F32.PACK_AB R66, R69, R68 ;  /* 0x000000444542723e */ /* 0x000fe400000010ff */
[----:B------:R-:W-:Y:S01]  /*2400*/  F2FP.BF16.F32.PACK_AB R67, R71, R70 ;  /* 0x000000464743723e */ /* 0x000fe200000010ff */
[----:B------:R-:W-:Y:S01]  /*2410*/  STSM.16.M88.4 [R2+0xc000], R56 ;  /* 0x00c0003802007844 */ /* 0x000fe20000000200 */
[----:B------:R-:W-:-:S02]  /*2420*/  LOP3.LUT R0, R0, 0x60, RZ, 0x3c, !PT ;  /* 0x0000006000007812 */ /* 0x000fc400078e3cff */
[----:B------:R-:W-:Y:S01]  /*2430*/  F2FP.BF16.F32.PACK_AB R106, R109, R108 ;  /* 0x0000006c6d6a723e */ /* 0x000fe200000010ff */
[----:B------:R-:W-:Y:S01]  /*2440*/  STSM.16.M88.4 [R3], R96 ;  /* 0x0000006003007844 */ /* 0x000fe20000000200 */
[----:B------:R-:W-:Y:S01]  /*2450*/  F2FP.BF16.F32.PACK_AB R107, R111, R110 ;  /* 0x0000006e6f6b723e */ /* 0x000fe200000010ff */
[----:B------:R-:W-:Y:S01]  /*2460*/  VIADD R0, R0, UR24 ;  /* 0x0000001800007c36 */ /* 0x000fe20008000000 */
[----:B------:R-:W-:Y:S01]  /*2470*/  F2FP.BF16.F32.PACK_AB R137, R139, R138 ;  /* 0x0000008a8b89723e */ /* 0x000fe200000010ff */
[----:B------:R-:W-:Y:S01]  /*2480*/  STSM.16.M88.4 [R3+0x8000], R128 ;  /* 0x0080008003007844 */ /* 0x000fe20000000200 */
[----:B------:R-:W-:Y:S02]  /*2490*/  F2FP.BF16.F32.PACK_AB R40, R41, R40 ;  /* 0x000000282928723e */ /* 0x000fe400000010ff */
[----:B------:R-:W-:Y:S01]  /*24a0*/  F2FP.BF16.F32.PACK_AB R138, R141, R140 ;  /* 0x0000008c8d8a723e */ /* 0x000fe200000010ff */
[----:B------:R-:W-:Y:S01]  /*24b0*/  STSM.16.M88.4 [R3+0x4000], R32 ;  /* 0x0040002003007844 */ /* 0x000fe20000000200 */
[----:B------:R-:W-:-:S02]  /*24c0*/  F2FP.BF16.F32.PACK_AB R139, R143, R142 ;  /* 0x0000008e8f8b723e */ /* 0x000fc400000010ff */
[----:B------:R-:W-:Y:S01]  /*24d0*/  F2FP.BF16.F32.PACK_AB R41, R43, R42 ;  /* 0x0000002a2b29723e */ /* 0x000fe200000010ff */
[----:B------:R-:W-:Y:S01]  /*24e0*/  STSM.16.M88.4 [R3+0xc000], R64 ;  /* 0x00c0004003007844 */ /* 0x000fe20000000200 */
[----:B------:R-:W-:Y:S02]  /*24f0*/  F2FP.BF16.F32.PACK_AB R72, R73, R72 ;  /* 0x000000484948723e */ /* 0x000fe400000010ff */
[----:B------:R-:W-:Y:S01]  /*2500*/  F2FP.BF16.F32.PACK_AB R112, R113, R112 ;  /* 0x000000707170723e */ /* 0x000fe200000010ff */
[----:B------:R-:W-:Y:S01]  /*2510*/  STSM.16.M88.4 [R4], R104 ;  /* 0x0000006804007844 */ /* 0x000fe20000000200 */
[----:B------:R-:W-:Y:S02]  /*2520*/  F2FP.BF16.F32.PACK_AB R42, R45, R44 ;  /* 0x0000002c2d2a723e */ /* 0x000fe400000010ff */
[----:B------:R-:W-:Y:S01]  /*2530*/  F2FP.BF16.F32.PACK_AB R43, R47, R46 ;  /* 0x0000002e2f2b723e */ /* 0x000fe200000010ff */
[----:B------:R-:W-:Y:S01]  /*2540*/  STSM.16.M88.4 [R4+0x8000], R136 ;  /* 0x0080008804007844 */ /* 0x000fe20000000200 */
[----:B------:R-:W-:-:S02]  /*2550*/  F2FP.BF16.F32.PACK_AB R73, R75, R74 ;  /* 0x0000004a4b49723e */ /* 0x000fc400000010ff */
[----:B------:R-:W-:Y:S01]  /*2560*/  F2FP.BF16.F32.PACK_AB R113, R115, R114 ;  /* 0x000000727371723e */ /* 0x000fe200000010ff */
[----:B------:R-:W-:Y:S01]  /*2570*/  STSM.16.M88.4 [R4+0x4000], R40 ;  /* 0x0040002804007844 */ /* 0x000fe20000000200 */
[----:B------:R-:W-:Y:S02]  /*2580*/  F2FP.BF16.F32.PACK_AB R144, R145, R144 ;  /* 0x000000909190723e */ /* 0x000fe400000010ff */
[----:B------:R-:W-:Y:S02]  /*2590*/  F2FP.BF16.F32.PACK_AB R74, R77, R76 ;  /* 0x0000004c4d4a723e */ /* 0x000fe400000010ff */
[----:B------:R-:W-:Y:S02]  /*25a0*/  F2FP.BF16.F32.PACK_AB R75, R79, R78 ;  /* 0x0000004e4f4b723e */ /* 0x000fe400000010ff */
[----:B------:R-:W-:Y:S02]  /*25b0*/  F2FP.BF16.F32.PACK_AB R114, R117, R116 ;  /* 0x000000747572723e */ /* 0x000fe400000010ff */
[----:B------:R-:W-:Y:S01]  /*25c0*/  F2FP.BF16.F32.PACK_AB R115, R119, R118 ;  /* 0x000000767773723e */ /* 0x000fe200000010ff */
[----:B------:R-:W-:Y:S01]  /*25d0*/  STSM.16.M88.4 [R4+0xc000], R72 ;  /* 0x00c0004804007844 */ /* 0x000fe20000000200 */
[----:B------:R-:W-:-:S02]  /*25e0*/  F2FP.BF16.F32.PACK_AB R145, R147, R146 ;  /* 0x000000929391723e */ /* 0x000fc400000010ff */
[----:B------:R-:W-:Y:S01]  /*25f0*/  F2FP.BF16.F32.PACK_AB R48, R49, R48 ;  /* 0x000000303130723e */ /* 0x000fe200000010ff */
[----:B------:R-:W-:Y:S01]  /*2600*/  STSM.16.M88.4 [R0], R112 ;  /* 0x0000007000007844 */ /* 0x000fe20000000200 */
[----:B------:R-:W-:Y:S02]  /*2610*/  F2FP.BF16.F32.PACK_AB R146, R149, R148 ;  /* 0x000000949592723e */ /* 0x000fe400000010ff */
[----:B------:R-:W-:Y:S02]  /*2620*/  F2FP.BF16.F32.PACK_AB R147, R151, R150 ;  /* 0x000000969793723e */ /* 0x000fe400000010ff */
[----:B------:R-:W-:Y:S02]  /*2630*/  F2FP.BF16.F32.PACK_AB R49, R51, R50 ;  /* 0x000000323331723e */ /* 0x000fe400000010ff */
[----:B------:R-:W-:Y:S01]  /*2640*/  F2FP.BF16.F32.PACK_AB R80, R81, R80 ;  /* 0x000000505150723e */ /* 0x000fe200000010ff */
[----:B------:R-:W-:Y:S01]  /*2650*/  STSM.16.M88.4 [R0+0x8000], R144 ;  /* 0x0080009000007844 */ /* 0x000fe20000000200 */
[----:B------:R-:W-:-:S02]  /*2660*/  F2FP.BF16.F32.PACK_AB R50, R53, R52 ;  /* 0x000000343532723e */ /* 0x000fc400000010ff */
[----:B------:R-:W-:Y:S02]  /*2670*/  F2FP.BF16.F32.PACK_AB R51, R55, R54 ;  /* 0x000000363733723e */ /* 0x000fe400000010ff */
[----:B------:R-:W-:Y:S02]  /*2680*/  F2FP.BF16.F32.PACK_AB R81, R83, R82 ;  /* 0x000000525351723e */ /* 0x000fe400000010ff */
[----:B------:R-:W-:Y:S01]  /*2690*/  F2FP.BF16.F32.PACK_AB R82, R85, R84 ;  /* 0x000000545552723e */ /* 0x000fe200000010ff */
[----:B------:R-:W-:Y:S01]  /*26a0*/  STSM.16.M88.4 [R0+0x4000], R48 ;  /* 0x0040003000007844 */ /* 0x000fe20000000200 */
[----:B------:R-:W-:Y:S02]  /*26b0*/  F2FP.BF16.F32.PACK_AB R83, R87, R86 ;  /* 0x000000565753723e */ /* 0x000fe400000010ff */
[----:B------:R-:W-:-:S03]  /*26c0*/  ISETP.LT.U32.AND P0, PT, R6, 0x40, P0 ;  /* 0x000000400600780c */ /* 0x000fc60000701070 */
[----:B------:R-:W-:Y:S01]  /*26d0*/  STSM.16.M88.4 [R0+0xc000], R80 ;  /* 0x00c0005000007844 */ /* 0x000fe20000000200 */
[----:B------:R1:W-:Y:S06]  /*26e0*/  MEMBAR.ALL.CTA ;  /* 0x0000000000007992 */ /* 0x0003ec0000008000 */
[----:B-1----:R-:W1:Y:S03]  /*26f0*/  FENCE.VIEW.ASYNC.S ;  /* 0x00000000000073c6 */ /* 0x002e660000000000 */
[----:B-1----:R-:W-:Y:S01]  /*2700*/  VOTEU.ANY UP0, P0 ;  /* 0x00000000003f7886 */ /* 0x002fe20000000100 */
[----:B------:R-:W-:-:S04]  /*2710*/  VOTEU.ANY UP1, P0 ;  /* 0x00000000003f7886 */ /* 0x000fc80000020100 */
[----:B------:R-:W-:Y:S01]  /*2720*/  @UP0 UMOV UR6, UR30 ;  /* 0x0000001e00060c82 */ /* 0x000fe20008000000 */
[----:B------:R-:W-:Y:S01]  /*2730*/  @UP0 UMOV UR7, UR31 ;  /* 0x0000001f00070c82 */ /* 0x000fe20008000000 */
[----:B------:R-:W-:Y:S06]  /*2740*/  BAR.SYNC.DEFER_BLOCKING 0x0 ;  /* 0x0000000000007b1d */ /* 0x000fec0000010000 */
[----:B------:R1:W-:Y:S01]  /*2750*/  @UP1 UTMASTG.2D [UR8], [UR6] ;  /* 0x00000008060013b5 */ /* 0x0003e20008008000 */
[----:B------:R0:W-:Y:S01]  /*2760*/  UTMACMDFLUSH ;  /* 0x00000000000079b7 */ /* 0x0001e20000000000 */
[----:B------:R-:W-:-:S04]  /*2770*/  DEPBAR.LE SB0, 0x0 ;  /* 0x000080000000791a */ /* 0x000fc80000000000 */
[----:B------:R-:W-:Y:S06]  /*2780*/  BAR.SYNC.DEFER_BLOCKING 0x0 ;  /* 0x0000000000007b1d */ /* 0x000fec0000010000 */
[----:B-1----:R-:W-:Y:S05]  /*2790*/  EXIT ;  /* 0x000000000000794d */ /* 0x002fea0003800000 */
.L_x_48:
[----:B------:R-:W1:Y:S02]  /*27a0*/  SYNCS.PHASECHK.TRANS64.TRYWAIT P0, [UR22+0xc000], R2 ;  /* 0x00c00002ff0075a7 */ /* 0x000e640008000156 */
[----:B-1----:R-:W-:Y:S05]  /*27b0*/  @!P0 BRA `(.L_x_48) ;  /* 0xfffffffc00f88947 */ /* 0x002fea000383ffff */
[----:B------:R-:W-:Y:S05]  /*27c0*/  BRA `(.L_x_50) ;  /* 0xfffffff400b87947 */ /* 0x000fea000383ffff */
.L_x_51:
[----:B------:R-:W-:-:S00]  /*27d0*/  BRA `(.L_x_51) ;  /* 0xfffffffc00fc7947 */ /* 0x000fc0000383ffff */
[----:B------:R-:W-:-:S00]  /*27e0*/  NOP ;  /* 0x0000000000007918 */ /* 0x000fc00000000000 */
        /* <DEDUP_REMOVED lines=9> */
.L_x_52:


//--------------------- .nv.shared.gluon_wgmma    --------------------------
	.section	.nv.shared.gluon_wgmma,"aw",@nobits
	.sectionflags	@""
	.align	16
	.zero		1024


//--------------------- .nv.shared.reserved.0     --------------------------
	.section	.nv.shared.reserved.0,"aw",@nobits
	.weak		__nv_reservedSMEM_offset_0_alias
	.size		__nv_reservedSMEM_offset_0_alias, 0, 0
	.other		__nv_reservedSMEM_offset_0_alias,@"STO_CUDA_RESERVED_SHARED STV_DEFAULT"
__nv_reservedSMEM_offset_0_alias:
	.zero		0


//--------------------- .nv.constant0.gluon_wgmma --------------------------
	.section	.nv.constant0.gluon_wgmma,"a",@progbits
	.sectionflags	@""
	.align	4
.nv.constant0.gluon_wgmma:
	.zero		608


//--------------------- SYMBOLS --------------------------

	.type		.nv.reservedSmem.offset0,@object
	.size		.nv.reservedSmem.offset0,0x4
